	.target	sm_100a

	.elftype	@"ET_EXEC"


//--------------------- .note.nv.tkinfo           --------------------------
	.section	.note.nv.tkinfo,"",@"SHT_NOTE"
	.sectionflags	@"SHF_NOTE_NV_TKINFO"
	.tkinfo
        /*0018*/ 	.word	0x00000002
        /*0030*/ 	.string	""
        /*0030*/ 	.string	"ptxas"
        /*0030*/ 	.string	"Cuda compilation tools, release 13.0, V13.0.88"
        /*0030*/ 	.string	"Build cuda_13.0.r13.0/compiler.36424714_0"
        /*0030*/ 	.string	"-arch sm_100a -m 64 "



//--------------------- .note.nv.cuinfo           --------------------------
	.section	.note.nv.cuinfo,"",@"SHT_NOTE"
	.sectionflags	@"SHF_NOTE_NV_CUINFO"
        /*0018*/ 	.short	0x0002
        /*001a*/ 	.short	0x0064
        /*001c*/ 	.short	0x0082
	.zero		2


//--------------------- .nv.info                  --------------------------
	.section	.nv.info,"",@"SHT_CUDA_INFO"
	.align	4


	//----- nvinfo : EIATTR_REGCOUNT
	.align		4
        /*0000*/ 	.byte	0x04, 0x2f
        /*0002*/ 	.short	(.L_19 - .L_18)
	.align		4
.L_18:
        /*0004*/ 	.word	index@(_ZN7cutlass13device_kernelINS_4gemm6kernel13GemmUniversalIN4cute5tupleIJiiiiEEENS1_10collective13CollectiveMmaINS1_35MainloopSm100TmaUmmaWarpSpecializedILi5ELi2ELi4ENS5_IJNS4_1CILi2EEESB_NSA_ILi1EEEEEEEENS5_IJNSA_ILi128EEENSA_ILi64EEENSA_ILi32EEEEEENS_6half_tENS5_IJlSC_lEEESJ_SK_NS4_8TiledMMAINS4_8MMA_AtomIJNS4_26SM100_MMA_F16BF16_2x1SM_SSISJ_SJ_fLi128ELi64ELNS4_4UMMA5MajorE0ELSP_0ELNSO_7ScaleInE0ELSQ_0EEEEEENS4_6LayoutINS5_IJSC_SC_SC_EEENS5_IJNSA_ILi0EEESV_SV_EEEEENS5_IJNS4_10UnderscoreESY_SY_EEEEENS4_28SM100_TMA_2SM_LOAD_MULTICASTENS4_14ComposedLayoutINS4_7SwizzleILi2ELi4ELi3EEENS4_18smem_ptr_flag_bitsILi16EEENST_INS5_IJNSA_ILi8EEESH_EEENS5_IJSH_SC_EEEEEEEvNS4_8identityENS4_18SM100_TMA_2SM_LOADES1B_vS1C_EENS_8epilogue10collective18CollectiveEpilogueINS1F_23Sm100TmaWarpSpecializedILi3ELi2ELi16ELb1ELb0EEEJNS5_IJSG_SG_SH_EEENS5_IJNST_ISG_SC_EENST_INS5_IJNSA_ILi16EEESB_EEENS5_IJSC_SH_EEEEEEEESJ_SK_SJ_SK_NS1F_6fusion15FusionCallbacksIS1J_NS1R_17LinearCombinationISJ_fSJ_fLNS_15FloatRoundStyleE2EEES1K_S1Q_JEEENS4_5SM1004TMEM4LOAD26SM100_TMEM_LOAD_32dp32b16xENS4_13SM90_TMA_LOADENS12_INS13_ILi1ELi4ELi3EEES16_NST_INS5_IJS17_S1M_EEENS5_IJS1M_SC_EEEEEEENS4_39AutoVectorizingCopyWithAssumedAlignmentILi128EEENS4_14SM90_TMA_STOREES26_S28_S28_EEEvvEEEEvNT_6ParamsE)
        /*0008*/ 	.word	0x00000046


	//----- nvinfo : EIATTR_FRAME_SIZE
	.align		4
.L_19:
        /*000c*/ 	.byte	0x04, 0x11
        /*000e*/ 	.short	(.L_21 - .L_20)
	.align		4
.L_20:
        /*0010*/ 	.word	index@($__internal_2_$__cuda_sm10x_tcgen05_guardrail_trap_unallocated_columns_being_dealloced)
        /*0014*/ 	.word	0x00000000


	//----- nvinfo : EIATTR_FRAME_SIZE
	.align		4
.L_21:
        /*0018*/ 	.byte	0x04, 0x11
        /*001a*/ 	.short	(.L_23 - .L_22)
	.align		4
.L_22:
        /*001c*/ 	.word	index@($__internal_1_$__cuda_sm10x_tcgen05_guardrail_trap_phase_invalid_during_alloc)
        /*0020*/ 	.word	0x00000000


	//----- nvinfo : EIATTR_FRAME_SIZE
	.align		4
.L_23:
        /*0024*/ 	.byte	0x04, 0x11
        /*0026*/ 	.short	(.L_25 - .L_24)
	.align		4
.L_24:
        /*0028*/ 	.word	index@($__internal_0_$__cuda_sm10x_tcgen05_guardrail_trap_col_being_dealloced_not_returned_by_alloc)
        /*002c*/ 	.word	0x00000000


	//----- nvinfo : EIATTR_FRAME_SIZE
	.align		4
.L_25:
        /*0030*/ 	.byte	0x04, 0x11
        /*0032*/ 	.short	(.L_27 - .L_26)
	.align		4
.L_26:
        /*0034*/ 	.word	index@(_ZN7cutlass13device_kernelINS_4gemm6kernel13GemmUniversalIN4cute5tupleIJiiiiEEENS1_10collective13CollectiveMmaINS1_35MainloopSm100TmaUmmaWarpSpecializedILi5ELi2ELi4ENS5_IJNS4_1CILi2EEESB_NSA_ILi1EEEEEEEENS5_IJNSA_ILi128EEENSA_ILi64EEENSA_ILi32EEEEEENS_6half_tENS5_IJlSC_lEEESJ_SK_NS4_8TiledMMAINS4_8MMA_AtomIJNS4_26SM100_MMA_F16BF16_2x1SM_SSISJ_SJ_fLi128ELi64ELNS4_4UMMA5MajorE0ELSP_0ELNSO_7ScaleInE0ELSQ_0EEEEEENS4_6LayoutINS5_IJSC_SC_SC_EEENS5_IJNSA_ILi0EEESV_SV_EEEEENS5_IJNS4_10UnderscoreESY_SY_EEEEENS4_28SM100_TMA_2SM_LOAD_MULTICASTENS4_14ComposedLayoutINS4_7SwizzleILi2ELi4ELi3EEENS4_18smem_ptr_flag_bitsILi16EEENST_INS5_IJNSA_ILi8EEESH_EEENS5_IJSH_SC_EEEEEEEvNS4_8identityENS4_18SM100_TMA_2SM_LOADES1B_vS1C_EENS_8epilogue10collective18CollectiveEpilogueINS1F_23Sm100TmaWarpSpecializedILi3ELi2ELi16ELb1ELb0EEEJNS5_IJSG_SG_SH_EEENS5_IJNST_ISG_SC_EENST_INS5_IJNSA_ILi16EEESB_EEENS5_IJSC_SH_EEEEEEEESJ_SK_SJ_SK_NS1F_6fusion15FusionCallbacksIS1J_NS1R_17LinearCombinationISJ_fSJ_fLNS_15FloatRoundStyleE2EEES1K_S1Q_JEEENS4_5SM1004TMEM4LOAD26SM100_TMEM_LOAD_32dp32b16xENS4_13SM90_TMA_LOADENS12_INS13_ILi1ELi4ELi3EEES16_NST_INS5_IJS17_S1M_EEENS5_IJS1M_SC_EEEEEEENS4_39AutoVectorizingCopyWithAssumedAlignmentILi128EEENS4_14SM90_TMA_STOREES26_S28_S28_EEEvvEEEEvNT_6ParamsE)
        /*0038*/ 	.word	0x00000000


	//----- nvinfo : EIATTR_MIN_STACK_SIZE
	.align		4
.L_27:
        /*003c*/ 	.byte	0x04, 0x12
        /*003e*/ 	.short	(.L_29 - .L_28)
	.align		4
.L_28:
        /*0040*/ 	.word	index@(_ZN7cutlass13device_kernelINS_4gemm6kernel13GemmUniversalIN4cute5tupleIJiiiiEEENS1_10collective13CollectiveMmaINS1_35MainloopSm100TmaUmmaWarpSpecializedILi5ELi2ELi4ENS5_IJNS4_1CILi2EEESB_NSA_ILi1EEEEEEEENS5_IJNSA_ILi128EEENSA_ILi64EEENSA_ILi32EEEEEENS_6half_tENS5_IJlSC_lEEESJ_SK_NS4_8TiledMMAINS4_8MMA_AtomIJNS4_26SM100_MMA_F16BF16_2x1SM_SSISJ_SJ_fLi128ELi64ELNS4_4UMMA5MajorE0ELSP_0ELNSO_7ScaleInE0ELSQ_0EEEEEENS4_6LayoutINS5_IJSC_SC_SC_EEENS5_IJNSA_ILi0EEESV_SV_EEEEENS5_IJNS4_10UnderscoreESY_SY_EEEEENS4_28SM100_TMA_2SM_LOAD_MULTICASTENS4_14ComposedLayoutINS4_7SwizzleILi2ELi4ELi3EEENS4_18smem_ptr_flag_bitsILi16EEENST_INS5_IJNSA_ILi8EEESH_EEENS5_IJSH_SC_EEEEEEEvNS4_8identityENS4_18SM100_TMA_2SM_LOADES1B_vS1C_EENS_8epilogue10collective18CollectiveEpilogueINS1F_23Sm100TmaWarpSpecializedILi3ELi2ELi16ELb1ELb0EEEJNS5_IJSG_SG_SH_EEENS5_IJNST_ISG_SC_EENST_INS5_IJNSA_ILi16EEESB_EEENS5_IJSC_SH_EEEEEEEESJ_SK_SJ_SK_NS1F_6fusion15FusionCallbacksIS1J_NS1R_17LinearCombinationISJ_fSJ_fLNS_15FloatRoundStyleE2EEES1K_S1Q_JEEENS4_5SM1004TMEM4LOAD26SM100_TMEM_LOAD_32dp32b16xENS4_13SM90_TMA_LOADENS12_INS13_ILi1ELi4ELi3EEES16_NST_INS5_IJS17_S1M_EEENS5_IJS1M_SC_EEEEEEENS4_39AutoVectorizingCopyWithAssumedAlignmentILi128EEENS4_14SM90_TMA_STOREES26_S28_S28_EEEvvEEEEvNT_6ParamsE)
        /*0044*/ 	.word	0x00000000
.L_29:


//--------------------- .nv.compat                --------------------------
	.section	.nv.compat,"",@"SHT_CUDA_COMPAT_INFO"
	.align	4
        /*0000*/ 	.byte	0x02, 0x09, 0x01, 0x00, 0x02, 0x02, 0x02, 0x00, 0x02, 0x05, 0x05, 0x00, 0x03, 0x07, 0x01, 0x01
        /*0010*/ 	.byte	0x02, 0x03, 0x01, 0x00, 0x02, 0x06, 0x01, 0x00, 0x04, 0x0b, 0x08, 0x00, 0x09, 0x00, 0x00, 0x00
        /*0020*/ 	.byte	0x00, 0x00, 0x00, 0x00


//--------------------- .nv.info._ZN7cutlass13device_kernelINS_4gemm6kernel13GemmUniversalIN4cute5tupleIJiiiiEEENS1_10collective13CollectiveMmaINS1_35MainloopSm100TmaUmmaWarpSpecializedILi5ELi2ELi4ENS5_IJNS4_1CILi2EEESB_NSA_ILi1EEEEEEEENS5_IJNSA_ILi128EEENSA_ILi64EEENSA_ILi32EEEEEENS_6half_tENS5_IJlSC_lEEESJ_SK_NS4_8TiledMMAINS4_8MMA_AtomIJNS4_26SM100_MMA_F16BF16_2x1SM_SSISJ_SJ_fLi128ELi64ELNS4_4UMMA5MajorE0ELSP_0ELNSO_7ScaleInE0ELSQ_0EEEEEENS4_6LayoutINS5_IJSC_SC_SC_EEENS5_IJNSA_ILi0EEESV_SV_EEEEENS5_IJNS4_10UnderscoreESY_SY_EEEEENS4_28SM100_TMA_2SM_LOAD_MULTICASTENS4_14ComposedLayoutINS4_7SwizzleILi2ELi4ELi3EEENS4_18smem_ptr_flag_bitsILi16EEENST_INS5_IJNSA_ILi8EEESH_EEENS5_IJSH_SC_EEEEEEEvNS4_8identityENS4_18SM100_TMA_2SM_LOADES1B_vS1C_EENS_8epilogue10collective18CollectiveEpilogueINS1F_23Sm100TmaWarpSpecializedILi3ELi2ELi16ELb1ELb0EEEJNS5_IJSG_SG_SH_EEENS5_IJNST_ISG_SC_EENST_INS5_IJNSA_ILi16EEESB_EEENS5_IJSC_SH_EEEEEEEESJ_SK_SJ_SK_NS1F_6fusion15FusionCallbacksIS1J_NS1R_17LinearCombinationISJ_fSJ_fLNS_15FloatRoundStyleE2EEES1K_S1Q_JEEENS4_5SM1004TMEM4LOAD26SM100_TMEM_LOAD_32dp32b16xENS4_13SM90_TMA_LOADENS12_INS13_ILi1ELi4ELi3EEES16_NST_INS5_IJS17_S1M_EEENS5_IJS1M_SC_EEEEEEENS4_39AutoVectorizingCopyWithAssumedAlignmentILi128EEENS4_14SM90_TMA_STOREES26_S28_S28_EEEvvEEEEvNT_6ParamsE --------------------------
	.section	.nv.info._ZN7cutlass13device_kernelINS_4gemm6kernel13GemmUniversalIN4cute5tupleIJiiiiEEENS1_10collective13CollectiveMmaINS1_35MainloopSm100TmaUmmaWarpSpecializedILi5ELi2ELi4ENS5_IJNS4_1CILi2EEESB_NSA_ILi1EEEEEEEENS5_IJNSA_ILi128EEENSA_ILi64EEENSA_ILi32EEEEEENS_6half_tENS5_IJlSC_lEEESJ_SK_NS4_8TiledMMAINS4_8MMA_AtomIJNS4_26SM100_MMA_F16BF16_2x1SM_SSISJ_SJ_fLi128ELi64ELNS4_4UMMA5MajorE0ELSP_0ELNSO_7ScaleInE0ELSQ_0EEEEEENS4_6LayoutINS5_IJSC_SC_SC_EEENS5_IJNSA_ILi0EEESV_SV_EEEEENS5_IJNS4_10UnderscoreESY_SY_EEEEENS4_28SM100_TMA_2SM_LOAD_MULTICASTENS4_14ComposedLayoutINS4_7SwizzleILi2ELi4ELi3EEENS4_18smem_ptr_flag_bitsILi16EEENST_INS5_IJNSA_ILi8EEESH_EEENS5_IJSH_SC_EEEEEEEvNS4_8identityENS4_18SM100_TMA_2SM_LOADES1B_vS1C_EENS_8epilogue10collective18CollectiveEpilogueINS1F_23Sm100TmaWarpSpecializedILi3ELi2ELi16ELb1ELb0EEEJNS5_IJSG_SG_SH_EEENS5_IJNST_ISG_SC_EENST_INS5_IJNSA_ILi16EEESB_EEENS5_IJSC_SH_EEEEEEEESJ_SK_SJ_SK_NS1F_6fusion15FusionCallbacksIS1J_NS1R_17LinearCombinationISJ_fSJ_fLNS_15FloatRoundStyleE2EEES1K_S1Q_JEEENS4_5SM1004TMEM4LOAD26SM100_TMEM_LOAD_32dp32b16xENS4_13SM90_TMA_LOADENS12_INS13_ILi1ELi4ELi3EEES16_NST_INS5_IJS17_S1M_EEENS5_IJS1M_SC_EEEEEEENS4_39AutoVectorizingCopyWithAssumedAlignmentILi128EEENS4_14SM90_TMA_STOREES26_S28_S28_EEEvvEEEEvNT_6ParamsE,"",@"SHT_CUDA_INFO"
	.sectionflags	@""
	.align	4


	//----- nvinfo : EIATTR_CUDA_API_VERSION
	.align		4
        /*0000*/ 	.byte	0x04, 0x37
        /*0002*/ 	.short	(.L_31 - .L_30)
.L_30:
        /*0004*/ 	.word	0x00000082


	//----- nvinfo : EIATTR_KPARAM_INFO
	.align		4
.L_31:
        /*0008*/ 	.byte	0x04, 0x17
        /*000a*/ 	.short	(.L_33 - .L_32)
.L_32:
        /*000c*/ 	.word	0x00000000
        /*0010*/ 	.short	0x0000
        /*0012*/ 	.short	0x0000
        /*0014*/ 	.byte	0x00, 0xf0, 0x01, 0x20


	//----- nvinfo : EIATTR_AT_ENTRY_FRAGMENTS
	.align		4
.L_33:
        /*0018*/ 	.byte	0x04, 0x4f
        /*001a*/ 	.short	(.L_35 - .L_34)


	//   ....[0]....
.L_34:
        /*001c*/ 	.word	0x00000007


	//----- nvinfo : EIATTR_RESERVED_SMEM_USED
	.align		4
.L_35:
        /*0020*/ 	.byte	0x01, 0x41
	.zero		2


	//----- nvinfo : EIATTR_SPARSE_MMA_MASK
	.align		4
        /*0024*/ 	.byte	0x03, 0x50
        /*0026*/ 	.short	0x0000


	//----- nvinfo : EIATTR_TCGEN05_2CTA_USED
	.align		4
        /*0028*/ 	.byte	0x01, 0x52
	.zero		2


	//----- nvinfo : EIATTR_MAXREG_COUNT
	.align		4
        /*002c*/ 	.byte	0x03, 0x1b
        /*002e*/ 	.short	0x00ff


	//----- nvinfo : EIATTR_NUM_BARRIERS
	.align		4
        /*0030*/ 	.byte	0x02, 0x4c
        /*0032*/ 	.byte	0x07
	.zero		1


	//----- nvinfo : EIATTR_EXTERNS
	.align		4
        /*0034*/ 	.byte	0x04, 0x0f
        /*0036*/ 	.short	(.L_37 - .L_36)


	//   ....[0]....
	.align		4
.L_36:
        /*0038*/ 	.word	index@(__assertfail)


	//----- nvinfo : EIATTR_MERCURY_ISA_VERSION
	.align		4
.L_37:
        /*003c*/ 	.byte	0x03, 0x5f
        /*003e*/ 	.short	0x0101


	//----- nvinfo : EIATTR_INT_WARP_WIDE_INSTR_OFFSETS
	.align		4
        /*0040*/ 	.byte	0x04, 0x31
        /*0042*/ 	.short	(.L_39 - .L_38)


	//   ....[0]....
.L_38:
        /*0044*/ 	.word	0x00000de0


	//   ....[1]....
        /*0048*/ 	.word	0x00000e90


	//   ....[2]....
        /*004c*/ 	.word	0x00004360


	//   ....[3]....
        /*0050*/ 	.word	0x00004390


	//   ....[4]....
        /*0054*/ 	.word	0x000043b0


	//   ....[5]....
        /*0058*/ 	.word	0x00004f70


	//   ....[6]....
        /*005c*/ 	.word	0x00005030


	//   ....[7]....
        /*0060*/ 	.word	0x000050a0


	//   ....[8]....
        /*0064*/ 	.word	0x000051d0


	//   ....[9]....
        /*0068*/ 	.word	0x000052e0


	//   ....[10]....
        /*006c*/ 	.word	0x00005320


	//----- nvinfo : EIATTR_COOP_GROUP_MASK_REGIDS
	.align		4
.L_39:
        /*0070*/ 	.byte	0x04, 0x29
        /*0072*/ 	.short	(.L_41 - .L_40)


	//   ....[0]....
.L_40:
        /*0074*/ 	.word	0xffffffff


	//   ....[1]....
        /*0078*/ 	.word	0xffffffff


	//   ....[2]....
        /*007c*/ 	.word	0xffffffff


	//   ....[3]....
        /*0080*/ 	.word	0xffffffff


	//   ....[4]....
        /*0084*/ 	.word	0xffffffff


	//   ....[5]....
        /*0088*/ 	.word	0xffffffff


	//   ....[6]....
        /*008c*/ 	.word	0xffffffff


	//   ....[7]....
        /*0090*/ 	.word	0xffffffff


	//   ....[8]....
        /*0094*/ 	.word	0xffffffff


	//   ....[9]....
        /*0098*/ 	.word	0xffffffff


	//   ....[10]....
        /*009c*/ 	.word	0xffffffff


	//   ....[11]....
        /*00a0*/ 	.word	0xffffffff


	//   ....[12]....
        /*00a4*/ 	.word	0xffffffff


	//   ....[13]....
        /*00a8*/ 	.word	0xffffffff


	//----- nvinfo : EIATTR_COOP_GROUP_INSTR_OFFSETS
	.align		4
.L_41:
        /*00ac*/ 	.byte	0x04, 0x28
        /*00ae*/ 	.short	(.L_43 - .L_42)


	//   ....[0]....
.L_42:
        /*00b0*/ 	.word	0x000000b0


	//   ....[1]....
        /*00b4*/ 	.word	0x00000520


	//   ....[2]....
        /*00b8*/ 	.word	0x00000710


	//   ....[3]....
        /*00bc*/ 	.word	0x00000890


	//   ....[4]....
        /*00c0*/ 	.word	0x00000990


	//   ....[5]....
        /*00c4*/ 	.word	0x00000b00


	//   ....[6]....
        /*00c8*/ 	.word	0x00000ca0


	//   ....[7]....
        /*00cc*/ 	.word	0x00000f00


	//   ....[8]....
        /*00d0*/ 	.word	0x000022a0


	//   ....[9]....
        /*00d4*/ 	.word	0x00003220


	//   ....[10]....
        /*00d8*/ 	.word	0x000036f0


	//   ....[11]....
        /*00dc*/ 	.word	0x00003720


	//   ....[12]....
        /*00e0*/ 	.word	0x00004260


	//   ....[13]....
        /*00e4*/ 	.word	0x00004470


	//----- nvinfo : EIATTR_VRC_CTA_INIT_COUNT
	.align		4
.L_43:
        /*00e8*/ 	.byte	0x02, 0x4a
        /*00ea*/ 	.byte	0x80
	.zero		1


	//----- nvinfo : EIATTR_SYSCALL_OFFSETS
	.align		4
        /*00ec*/ 	.byte	0x04, 0x46
        /*00ee*/ 	.short	(.L_45 - .L_44)


	//   ....[0]....
.L_44:
        /*00f0*/ 	.word	0x00006000


	//   ....[1]....
        /*00f4*/ 	.word	0x000060f0


	//   ....[2]....
        /*00f8*/ 	.word	0x00006910


	//   ....[3]....
        /*00fc*/ 	.word	0x000072a0


	//----- nvinfo : EIATTR_MBARRIER_INSTR_OFFSETS
	.align		4
.L_45:
        /*0100*/ 	.byte	0x04, 0x39
        /*0102*/ 	.short	(.L_47 - .L_46)


	//   ....[0]....
.L_46:
        /*0104*/ 	.word	0x00000660
        /*0108*/ 	.word	0x000000ff
        /*010c*/ 	.word	0x00000000
        /*0110*/ 	.short	0x0100
        /*0112*/ 	.byte	0x04
	.zero		1


	//   ....[1]....
        /*0114*/ 	.word	0x00000670
        /*0118*/ 	.word	0x000000ff
        /*011c*/ 	.word	0x00000028
        /*0120*/ 	.short	0x0100
        /*0122*/ 	.byte	0x04
	.zero		1


	//   ....[2]....
        /*0124*/ 	.word	0x00000680
        /*0128*/ 	.word	0x000000ff
        /*012c*/ 	.word	0x00000008
        /*0130*/ 	.short	0x0100
        /*0132*/ 	.byte	0x04
	.zero		1


	//   ....[3]....
        /*0134*/ 	.word	0x00000690
        /*0138*/ 	.word	0x000000ff
        /*013c*/ 	.word	0x00000030
        /*0140*/ 	.short	0x0100
        /*0142*/ 	.byte	0x04
	.zero		1


	//   ....[4]....
        /*0144*/ 	.word	0x000006a0
        /*0148*/ 	.word	0x000000ff
        /*014c*/ 	.word	0x00000010
        /*0150*/ 	.short	0x0100
        /*0152*/ 	.byte	0x04
	.zero		1


	//   ....[5]....
        /*0154*/ 	.word	0x000006b0
        /*0158*/ 	.word	0x000000ff
        /*015c*/ 	.word	0x00000038
        /*0160*/ 	.short	0x0100
        /*0162*/ 	.byte	0x04
	.zero		1


	//   ....[6]....
        /*0164*/ 	.word	0x000006c0
        /*0168*/ 	.word	0x000000ff
        /*016c*/ 	.word	0x00000018
        /*0170*/ 	.short	0x0100
        /*0172*/ 	.byte	0x04
	.zero		1


	//   ....[7]....
        /*0174*/ 	.word	0x000006d0
        /*0178*/ 	.word	0x000000ff
        /*017c*/ 	.word	0x00000040
        /*0180*/ 	.short	0x0100
        /*0182*/ 	.byte	0x04
	.zero		1


	//   ....[8]....
        /*0184*/ 	.word	0x000006e0
        /*0188*/ 	.word	0x000000ff
        /*018c*/ 	.word	0x00000020
        /*0190*/ 	.short	0x0100
        /*0192*/ 	.byte	0x04
	.zero		1


	//   ....[9]....
        /*0194*/ 	.word	0x000006f0
        /*0198*/ 	.word	0x000000ff
        /*019c*/ 	.word	0x00000048
        /*01a0*/ 	.short	0x0100
        /*01a2*/ 	.byte	0x04
	.zero		1


	//   ....[10]....
        /*01a4*/ 	.word	0x00000820
        /*01a8*/ 	.word	0x000000ff
        /*01ac*/ 	.word	0x00000050
        /*01b0*/ 	.short	0x0100
        /*01b2*/ 	.byte	0x04
	.zero		1


	//   ....[11]....
        /*01b4*/ 	.word	0x00000830
        /*01b8*/ 	.word	0x000000ff
        /*01bc*/ 	.word	0x00000068
        /*01c0*/ 	.short	0x0100
        /*01c2*/ 	.byte	0x04
	.zero		1


	//   ....[12]....
        /*01c4*/ 	.word	0x00000840
        /*01c8*/ 	.word	0x000000ff
        /*01cc*/ 	.word	0x00000058
        /*01d0*/ 	.short	0x0100
        /*01d2*/ 	.byte	0x04
	.zero		1


	//   ....[13]....
        /*01d4*/ 	.word	0x00000850
        /*01d8*/ 	.word	0x000000ff
        /*01dc*/ 	.word	0x00000070
        /*01e0*/ 	.short	0x0100
        /*01e2*/ 	.byte	0x04
	.zero		1


	//   ....[14]....
        /*01e4*/ 	.word	0x00000860
        /*01e8*/ 	.word	0x000000ff
        /*01ec*/ 	.word	0x00000060
        /*01f0*/ 	.short	0x0100
        /*01f2*/ 	.byte	0x04
	.zero		1


	//   ....[15]....
        /*01f4*/ 	.word	0x00000870
        /*01f8*/ 	.word	0x000000ff
        /*01fc*/ 	.word	0x00000078
        /*0200*/ 	.short	0x0100
        /*0202*/ 	.byte	0x04
	.zero		1


	//   ....[16]....
        /*0204*/ 	.word	0x00000960
        /*0208*/ 	.word	0x000000ff
        /*020c*/ 	.word	0x00000080
        /*0210*/ 	.short	0x0100
        /*0212*/ 	.byte	0x06
	.zero		1


	//   ....[17]....
        /*0214*/ 	.word	0x00000970
        /*0218*/ 	.word	0x000000ff
        /*021c*/ 	.word	0x00000088
        /*0220*/ 	.short	0x0100
        /*0222*/ 	.byte	0x06
	.zero		1


	//   ....[18]....
        /*0224*/ 	.word	0x00000ab0
        /*0228*/ 	.word	0x000000ff
        /*022c*/ 	.word	0x00000090
        /*0230*/ 	.short	0x0100
        /*0232*/ 	.byte	0x06
	.zero		1


	//   ....[19]....
        /*0234*/ 	.word	0x00000ac0
        /*0238*/ 	.word	0x000000ff
        /*023c*/ 	.word	0x000000a0
        /*0240*/ 	.short	0x0100
        /*0242*/ 	.byte	0x06
	.zero		1


	//   ....[20]....
        /*0244*/ 	.word	0x00000ad0
        /*0248*/ 	.word	0x000000ff
        /*024c*/ 	.word	0x00000098
        /*0250*/ 	.short	0x0100
        /*0252*/ 	.byte	0x06
	.zero		1


	//   ....[21]....
        /*0254*/ 	.word	0x00000ae0
        /*0258*/ 	.word	0x000000ff
        /*025c*/ 	.word	0x000000a8
        /*0260*/ 	.short	0x0100
        /*0262*/ 	.byte	0x06
	.zero		1


	//   ....[22]....
        /*0264*/ 	.word	0x00000c10
        /*0268*/ 	.word	0x000000ff
        /*026c*/ 	.word	0x000000b0
        /*0270*/ 	.short	0x0100
        /*0272*/ 	.byte	0x04
	.zero		1


	//   ....[23]....
        /*0274*/ 	.word	0x00000c20
        /*0278*/ 	.word	0x000000ff
        /*027c*/ 	.word	0x000000d0
        /*0280*/ 	.short	0x0100
        /*0282*/ 	.byte	0x04
	.zero		1


	//   ....[24]....
        /*0284*/ 	.word	0x00000c30
        /*0288*/ 	.word	0x000000ff
        /*028c*/ 	.word	0x000000b8
        /*0290*/ 	.short	0x0100
        /*0292*/ 	.byte	0x04
	.zero		1


	//   ....[25]....
        /*0294*/ 	.word	0x00000c40
        /*0298*/ 	.word	0x000000ff
        /*029c*/ 	.word	0x000000d8
        /*02a0*/ 	.short	0x0100
        /*02a2*/ 	.byte	0x04
	.zero		1


	//   ....[26]....
        /*02a4*/ 	.word	0x00000c50
        /*02a8*/ 	.word	0x000000ff
        /*02ac*/ 	.word	0x000000c0
        /*02b0*/ 	.short	0x0100
        /*02b2*/ 	.byte	0x04
	.zero		1


	//   ....[27]....
        /*02b4*/ 	.word	0x00000c60
        /*02b8*/ 	.word	0x000000ff
        /*02bc*/ 	.word	0x000000e0
        /*02c0*/ 	.short	0x0100
        /*02c2*/ 	.byte	0x04
	.zero		1


	//   ....[28]....
        /*02c4*/ 	.word	0x00000c70
        /*02c8*/ 	.word	0x000000ff
        /*02cc*/ 	.word	0x000000c8
        /*02d0*/ 	.short	0x0100
        /*02d2*/ 	.byte	0x04
	.zero		1


	//   ....[29]....
        /*02d4*/ 	.word	0x00000c80
        /*02d8*/ 	.word	0x000000ff
        /*02dc*/ 	.word	0x000000e8
        /*02e0*/ 	.short	0x0100
        /*02e2*/ 	.byte	0x04
	.zero		1


	//   ....[30]....
        /*02e4*/ 	.word	0x00000d80
        /*02e8*/ 	.word	0x000000ff
        /*02ec*/ 	.word	0x000000f0
        /*02f0*/ 	.short	0x0100
        /*02f2*/ 	.byte	0x04
	.zero		1


	//   ....[31]....
        /*02f4*/ 	.word	0x00000d90
        /*02f8*/ 	.word	0x000000ff
        /*02fc*/ 	.word	0x00000100
        /*0300*/ 	.short	0x0100
        /*0302*/ 	.byte	0x04
	.zero		1


	//   ....[32]....
        /*0304*/ 	.word	0x00000da0
        /*0308*/ 	.word	0x000000ff
        /*030c*/ 	.word	0x000000f8
        /*0310*/ 	.short	0x0100
        /*0312*/ 	.byte	0x04
	.zero		1


	//   ....[33]....
        /*0314*/ 	.word	0x00000db0
        /*0318*/ 	.word	0x000000ff
        /*031c*/ 	.word	0x00000108
        /*0320*/ 	.short	0x0100
        /*0322*/ 	.byte	0x04
	.zero		1


	//   ....[34]....
        /*0324*/ 	.word	0x00000eb0
        /*0328*/ 	.word	0x000000ff
        /*032c*/ 	.word	0x00000110
        /*0330*/ 	.short	0x0100
        /*0332*/ 	.byte	0x06
	.zero		1


	//   ....[35]....
        /*0334*/ 	.word	0x00001ae0
        /*0338*/ 	.word	0x00000000
        /*033c*/ 	.word	0x00000100
        /*0340*/ 	.short	0x010a
        /*0342*/ 	.byte	0xff
	.zero		1


	//   ....[36]....
        /*0344*/ 	.word	0x00001b10
        /*0348*/ 	.word	0x00000000
        /*034c*/ 	.word	0x000000f0
        /*0350*/ 	.short	0x0101
        /*0352*/ 	.byte	0xff
	.zero		1


	//   ....[37]....
        /*0354*/ 	.word	0x00001bb0
        /*0358*/ 	.word	0x000000ff
        /*035c*/ 	.word	0x00000028
        /*0360*/ 	.short	0x010a
        /*0362*/ 	.byte	0x04
	.zero		1


	//   ....[38]....
        /*0364*/ 	.word	0x00001c80
        /*0368*/ 	.word	0x000000ff
        /*036c*/ 	.word	0x00000028
        /*0370*/ 	.short	0x010a
        /*0372*/ 	.byte	0x21
	.zero		1


	//   ....[39]....
        /*0374*/ 	.word	0x00001e30
        /*0378*/ 	.word	0x000000ff
        /*037c*/ 	.word	0x00000028
        /*0380*/ 	.short	0x010a
        /*0382*/ 	.byte	0x05
	.zero		1


	//   ....[40]....
        /*0384*/ 	.word	0x00001f50
        /*0388*/ 	.word	0x000000ff
        /*038c*/ 	.word	0x00000088
        /*0390*/ 	.short	0x0101
        /*0392*/ 	.byte	0x0d
	.zero		1


	//   ....[41]....
        /*0394*/ 	.word	0x00001f70
        /*0398*/ 	.word	0x000000ff
        /*039c*/ 	.word	0x00000028
        /*03a0*/ 	.short	0x010a
        /*03a2*/ 	.byte	0x04
	.zero		1


	//   ....[42]....
        /*03a4*/ 	.word	0x00001ff0
        /*03a8*/ 	.word	0x000000ff
        /*03ac*/ 	.word	0x00000028
        /*03b0*/ 	.short	0x010a
        /*03b2*/ 	.byte	0x11
	.zero		1


	//   ....[43]....
        /*03b4*/ 	.word	0x00002190
        /*03b8*/ 	.word	0x000000ff
        /*03bc*/ 	.word	0x00000028
        /*03c0*/ 	.short	0x010a
        /*03c2*/ 	.byte	0x05
	.zero		1


	//   ....[44]....
        /*03c4*/ 	.word	0x000022d0
        /*03c8*/ 	.word	0x00000003
        /*03cc*/ 	.word	0x00000090
        /*03d0*/ 	.short	0x010a
        /*03d2*/ 	.byte	0xff
	.zero		1


	//   ....[45]....
        /*03d4*/ 	.word	0x00002420
        /*03d8*/ 	.word	0x00000000
        /*03dc*/ 	.word	0x00000000
        /*03e0*/ 	.short	0x0101
        /*03e2*/ 	.byte	0xff
	.zero		1


	//   ....[46]....
        /*03e4*/ 	.word	0x000029e0
        /*03e8*/ 	.word	0x000000ff
        /*03ec*/ 	.word	0x00000000
        /*03f0*/ 	.short	0x010a
        /*03f2*/ 	.byte	0x04
	.zero		1


	//   ....[47]....
        /*03f4*/ 	.word	0x00002a70
        /*03f8*/ 	.word	0x000000ff
        /*03fc*/ 	.word	0x00000000
        /*0400*/ 	.short	0x010a
        /*0402*/ 	.byte	0x05
	.zero		1


	//   ....[48]....
        /*0404*/ 	.word	0x00002b00
        /*0408*/ 	.word	0x000000ff
        /*040c*/ 	.word	0x00000000
        /*0410*/ 	.short	0x010a
        /*0412*/ 	.byte	0x05
	.zero		1


	//   ....[49]....
        /*0414*/ 	.word	0x00002b90
        /*0418*/ 	.word	0x000000ff
        /*041c*/ 	.word	0x00000000
        /*0420*/ 	.short	0x010a
        /*0422*/ 	.byte	0x05
	.zero		1


	//   ....[50]....
        /*0424*/ 	.word	0x00002c30
        /*0428*/ 	.word	0x00000000
        /*042c*/ 	.word	0x00000000
        /*0430*/ 	.short	0x010a
        /*0432*/ 	.byte	0xff
	.zero		1


	//   ....[51]....
        /*0434*/ 	.word	0x00002d70
        /*0438*/ 	.word	0x00000000
        /*043c*/ 	.word	0x000000f0
        /*0440*/ 	.short	0x010a
        /*0442*/ 	.byte	0xff
	.zero		1


	//   ....[52]....
        /*0444*/ 	.word	0x00002de0
        /*0448*/ 	.word	0x00000000
        /*044c*/ 	.word	0x00000000
        /*0450*/ 	.short	0x0101
        /*0452*/ 	.byte	0xff
	.zero		1


	//   ....[53]....
        /*0454*/ 	.word	0x00002e00
        /*0458*/ 	.word	0x000000ff
        /*045c*/ 	.word	0x000000a0
        /*0460*/ 	.short	0x010a
        /*0462*/ 	.byte	0x04
	.zero		1


	//   ....[54]....
        /*0464*/ 	.word	0x00002f20
        /*0468*/ 	.word	0x00000000
        /*046c*/ 	.word	0x00000090
        /*0470*/ 	.short	0x010a
        /*0472*/ 	.byte	0xff
	.zero		1


	//   ....[55]....
        /*0474*/ 	.word	0x00003020
        /*0478*/ 	.word	0x00000000
        /*047c*/ 	.word	0x00000000
        /*0480*/ 	.short	0x0101
        /*0482*/ 	.byte	0xff
	.zero		1


	//   ....[56]....
        /*0484*/ 	.word	0x000030b0
        /*0488*/ 	.word	0x000000ff
        /*048c*/ 	.word	0x000000a0
        /*0490*/ 	.short	0x0106
        /*0492*/ 	.byte	0x04
	.zero		1


	//   ....[57]....
        /*0494*/ 	.word	0x000030d0
        /*0498*/ 	.word	0x000000ff
        /*049c*/ 	.word	0x000000a0
        /*04a0*/ 	.short	0x010a
        /*04a2*/ 	.byte	0x04
	.zero		1


	//   ....[58]....
        /*04a4*/ 	.word	0x00003160
        /*04a8*/ 	.word	0x000000ff
        /*04ac*/ 	.word	0x000000a0
        /*04b0*/ 	.short	0x0106
        /*04b2*/ 	.byte	0x07
	.zero		1


	//   ....[59]....
        /*04b4*/ 	.word	0x000031a0
        /*04b8*/ 	.word	0x00000000
        /*04bc*/ 	.word	0x000000a0
        /*04c0*/ 	.short	0x010a
        /*04c2*/ 	.byte	0xff
	.zero		1


	//   ....[60]....
        /*04c4*/ 	.word	0x000033f0
        /*04c8*/ 	.word	0x000000ff
        /*04cc*/ 	.word	0x00000008
        /*04d0*/ 	.short	0x010a
        /*04d2*/ 	.byte	0x05
	.zero		1


	//   ....[61]....
        /*04d4*/ 	.word	0x00003410
        /*04d8*/ 	.word	0x000000ff
        /*04dc*/ 	.word	0x00000008
        /*04e0*/ 	.short	0x010a
        /*04e2*/ 	.byte	0x05
	.zero		1


	//   ....[62]....
        /*04e4*/ 	.word	0x000035a0
        /*04e8*/ 	.word	0x000000ff
        /*04ec*/ 	.word	0x00000008
        /*04f0*/ 	.short	0x010a
        /*04f2*/ 	.byte	0x05
	.zero		1


	//   ....[63]....
        /*04f4*/ 	.word	0x000035c0
        /*04f8*/ 	.word	0x000000ff
        /*04fc*/ 	.word	0x00000008
        /*0500*/ 	.short	0x010a
        /*0502*/ 	.byte	0x05
	.zero		1


	//   ....[64]....
        /*0504*/ 	.word	0x00003680
        /*0508*/ 	.word	0x000000ff
        /*050c*/ 	.word	0x00000000
        /*0510*/ 	.short	0x0101
        /*0512*/ 	.byte	0x04
	.zero		1


	//   ....[65]....
        /*0514*/ 	.word	0x00003980
        /*0518*/ 	.word	0x00000000
        /*051c*/ 	.word	0x00000090
        /*0520*/ 	.short	0x010a
        /*0522*/ 	.byte	0xff
	.zero		1


	//   ....[66]....
        /*0524*/ 	.word	0x00003a40
        /*0528*/ 	.word	0x00000000
        /*052c*/ 	.word	0x00000000
        /*0530*/ 	.short	0x0101
        /*0532*/ 	.byte	0xff
	.zero		1


	//   ....[67]....
        /*0534*/ 	.word	0x00003b00
        /*0538*/ 	.word	0x000000ff
        /*053c*/ 	.word	0x00000000
        /*0540*/ 	.short	0x010a
        /*0542*/ 	.byte	0x04
	.zero		1


	//   ....[68]....
        /*0544*/ 	.word	0x00003b10
        /*0548*/ 	.word	0x000000ff
        /*054c*/ 	.word	0x000000d0
        /*0550*/ 	.short	0x010a
        /*0552*/ 	.byte	0x17
	.zero		1


	//   ....[69]....
        /*0554*/ 	.word	0x00003bc0
        /*0558*/ 	.word	0x000000ff
        /*055c*/ 	.word	0x00000000
        /*0560*/ 	.short	0x010a
        /*0562*/ 	.byte	0x05
	.zero		1


	//   ....[70]....
        /*0564*/ 	.word	0x00003d00
        /*0568*/ 	.word	0x000000ff
        /*056c*/ 	.word	0x00000000
        /*0570*/ 	.short	0x010a
        /*0572*/ 	.byte	0x04
	.zero		1


	//   ....[71]....
        /*0574*/ 	.word	0x00003f50
        /*0578*/ 	.word	0x000000ff
        /*057c*/ 	.word	0x00000000
        /*0580*/ 	.short	0x010a
        /*0582*/ 	.byte	0x04
	.zero		1


	//   ....[72]....
        /*0584*/ 	.word	0x00003fe0
        /*0588*/ 	.word	0x000000ff
        /*058c*/ 	.word	0x00000000
        /*0590*/ 	.short	0x010a
        /*0592*/ 	.byte	0x05
	.zero		1


	//   ....[73]....
        /*0594*/ 	.word	0x00004070
        /*0598*/ 	.word	0x000000ff
        /*059c*/ 	.word	0x00000000
        /*05a0*/ 	.short	0x010a
        /*05a2*/ 	.byte	0x05
	.zero		1


	//   ....[74]....
        /*05a4*/ 	.word	0x00004110
        /*05a8*/ 	.word	0x00000000
        /*05ac*/ 	.word	0x00000000
        /*05b0*/ 	.short	0x010a
        /*05b2*/ 	.byte	0xff
	.zero		1


	//   ....[75]....
        /*05b4*/ 	.word	0x00004150
        /*05b8*/ 	.word	0x00000000
        /*05bc*/ 	.word	0x00000000
        /*05c0*/ 	.short	0x010a
        /*05c2*/ 	.byte	0xff
	.zero		1


	//   ....[76]....
        /*05c4*/ 	.word	0x000041c0
        /*05c8*/ 	.word	0x000000ff
        /*05cc*/ 	.word	0x00000000
        /*05d0*/ 	.short	0x0101
        /*05d2*/ 	.byte	0x04
	.zero		1


	//   ....[77]....
        /*05d4*/ 	.word	0x00004200
        /*05d8*/ 	.word	0x000000ff
        /*05dc*/ 	.word	0x00000110
        /*05e0*/ 	.short	0x010a
        /*05e2*/ 	.byte	0x11
	.zero		1


	//   ....[78]....
        /*05e4*/ 	.word	0x00004250
        /*05e8*/ 	.word	0x000000ff
        /*05ec*/ 	.word	0x00000000
        /*05f0*/ 	.short	0x0101
        /*05f2*/ 	.byte	0x04
	.zero		1


	//   ....[79]....
        /*05f4*/ 	.word	0x000046c0
        /*05f8*/ 	.word	0x0000000c
        /*05fc*/ 	.word	0x00000090
        /*0600*/ 	.short	0x010a
        /*0602*/ 	.byte	0xff
	.zero		1


	//   ....[80]....
        /*0604*/ 	.word	0x00004830
        /*0608*/ 	.word	0x00000000
        /*060c*/ 	.word	0x00000000
        /*0610*/ 	.short	0x0101
        /*0612*/ 	.byte	0xff
	.zero		1


	//   ....[81]....
        /*0614*/ 	.word	0x00004cb0
        /*0618*/ 	.word	0x000000ff
        /*061c*/ 	.word	0x00000088
        /*0620*/ 	.short	0x010a
        /*0622*/ 	.byte	0x1d
	.zero		1


	//   ....[82]....
        /*0624*/ 	.word	0x00004e70
        /*0628*/ 	.word	0x000000ff
        /*062c*/ 	.word	0x00000068
        /*0630*/ 	.short	0x010a
        /*0632*/ 	.byte	0x04
	.zero		1


	//   ....[83]....
        /*0634*/ 	.word	0x000050c0
        /*0638*/ 	.word	0x000000ff
        /*063c*/ 	.word	0x00000050
        /*0640*/ 	.short	0x010b
        /*0642*/ 	.byte	0x04
	.zero		1


	//   ....[84]....
        /*0644*/ 	.word	0x000050d0
        /*0648*/ 	.word	0x000000ff
        /*064c*/ 	.word	0x00000000
        /*0650*/ 	.short	0x0101
        /*0652*/ 	.byte	0x10
	.zero		1


	//   ....[85]....
        /*0654*/ 	.word	0x000050e0
        /*0658*/ 	.word	0x000000ff
        /*065c*/ 	.word	0x00000068
        /*0660*/ 	.short	0x010a
        /*0662*/ 	.byte	0x05
	.zero		1


	//   ....[86]....
        /*0664*/ 	.word	0x00005340
        /*0668*/ 	.word	0x000000ff
        /*066c*/ 	.word	0x00000050
        /*0670*/ 	.short	0x010b
        /*0672*/ 	.byte	0x05
	.zero		1


	//   ....[87]....
        /*0674*/ 	.word	0x00005350
        /*0678*/ 	.word	0x000000ff
        /*067c*/ 	.word	0x00000000
        /*0680*/ 	.short	0x0101
        /*0682*/ 	.byte	0x04
	.zero		1


	//   ....[88]....
        /*0684*/ 	.word	0x00005410
        /*0688*/ 	.word	0x000000ff
        /*068c*/ 	.word	0x00000000
        /*0690*/ 	.short	0x010a
        /*0692*/ 	.byte	0x04
	.zero		1


	//   ....[89]....
        /*0694*/ 	.word	0x000054a0
        /*0698*/ 	.word	0x000000ff
        /*069c*/ 	.word	0x00000000
        /*06a0*/ 	.short	0x010a
        /*06a2*/ 	.byte	0x05
	.zero		1


	//   ....[90]....
        /*06a4*/ 	.word	0x00005540
        /*06a8*/ 	.word	0x00000000
        /*06ac*/ 	.word	0x00000000
        /*06b0*/ 	.short	0x010a
        /*06b2*/ 	.byte	0xff
	.zero		1


	//   ....[91]....
        /*06b4*/ 	.word	0x00005890
        /*06b8*/ 	.word	0x00000003
        /*06bc*/ 	.word	0x00000090
        /*06c0*/ 	.short	0x010a
        /*06c2*/ 	.byte	0xff
	.zero		1


	//   ....[92]....
        /*06c4*/ 	.word	0x00005a10
        /*06c8*/ 	.word	0x00000000
        /*06cc*/ 	.word	0x00000000
        /*06d0*/ 	.short	0x0101
        /*06d2*/ 	.byte	0xff
	.zero		1


	//   ....[93]....
        /*06d4*/ 	.word	0x000065a0
        /*06d8*/ 	.word	0x00000000
        /*06dc*/ 	.word	0x00000050
        /*06e0*/ 	.short	0x010a
        /*06e2*/ 	.byte	0xff
	.zero		1


	//   ....[94]....
        /*06e4*/ 	.word	0x000065d0
        /*06e8*/ 	.word	0x00000035
        /*06ec*/ 	.word	0x000000b0
        /*06f0*/ 	.short	0x010a
        /*06f2*/ 	.byte	0xff
	.zero		1


	//   ....[95]....
        /*06f4*/ 	.word	0x000066e0
        /*06f8*/ 	.word	0x00000000
        /*06fc*/ 	.word	0x00000050
        /*0700*/ 	.short	0x010a
        /*0702*/ 	.byte	0xff
	.zero		1


	//   ....[96]....
        /*0704*/ 	.word	0x000067f0
        /*0708*/ 	.word	0x00000035
        /*070c*/ 	.word	0x000000b0
        /*0710*/ 	.short	0x010a
        /*0712*/ 	.byte	0xff
	.zero		1


	//   ....[97]....
        /*0714*/ 	.word	0x00007010
        /*0718*/ 	.word	0x00000000
        /*071c*/ 	.word	0x00000000
        /*0720*/ 	.short	0x0101
        /*0722*/ 	.byte	0xff
	.zero		1


	//   ....[98]....
        /*0724*/ 	.word	0x00007020
        /*0728*/ 	.word	0x00000003
        /*072c*/ 	.word	0x00000050
        /*0730*/ 	.short	0x010a
        /*0732*/ 	.byte	0xff
	.zero		1


	//   ....[99]....
        /*0734*/ 	.word	0x000070e0
        /*0738*/ 	.word	0x00000003
        /*073c*/ 	.word	0x00000050
        /*0740*/ 	.short	0x010a
        /*0742*/ 	.byte	0xff
	.zero		1


	//   ....[100]....
        /*0744*/ 	.word	0x00007390
        /*0748*/ 	.word	0x00000035
        /*074c*/ 	.word	0x00000000
        /*0750*/ 	.short	0x0101
        /*0752*/ 	.byte	0xff
	.zero		1


	//   ....[101]....
        /*0754*/ 	.word	0x00007a10
        /*0758*/ 	.word	0x00000000
        /*075c*/ 	.word	0x00000000
        /*0760*/ 	.short	0x0101
        /*0762*/ 	.byte	0xff
	.zero		1


	//   ....[102]....
        /*0764*/ 	.word	0x00007cd0
        /*0768*/ 	.word	0x000000ff
        /*076c*/ 	.word	0x00000000
        /*0770*/ 	.short	0x0101
        /*0772*/ 	.byte	0x04
	.zero		1


	//   ....[103]....
        /*0774*/ 	.word	0x00007cf0
        /*0778*/ 	.word	0x00000000
        /*077c*/ 	.word	0x00000100
        /*0780*/ 	.short	0x010a
        /*0782*/ 	.byte	0xff
	.zero		1


	//   ....[104]....
        /*0784*/ 	.word	0x00007d50
        /*0788*/ 	.word	0x00000000
        /*078c*/ 	.word	0x00000028
        /*0790*/ 	.short	0x010a
        /*0792*/ 	.byte	0xff
	.zero		1


	//   ....[105]....
        /*0794*/ 	.word	0x00007db0
        /*0798*/ 	.word	0x00000000
        /*079c*/ 	.word	0x00000028
        /*07a0*/ 	.short	0x010a
        /*07a2*/ 	.byte	0xff
	.zero		1


	//   ....[106]....
        /*07a4*/ 	.word	0x00007e00
        /*07a8*/ 	.word	0x00000003
        /*07ac*/ 	.word	0x00000090
        /*07b0*/ 	.short	0x010a
        /*07b2*/ 	.byte	0xff
	.zero		1


	//   ....[107]....
        /*07b4*/ 	.word	0x00007e60
        /*07b8*/ 	.word	0x00000000
        /*07bc*/ 	.word	0x00000000
        /*07c0*/ 	.short	0x010a
        /*07c2*/ 	.byte	0xff
	.zero		1


	//   ....[108]....
        /*07c4*/ 	.word	0x00007ec0
        /*07c8*/ 	.word	0x00000000
        /*07cc*/ 	.word	0x00000000
        /*07d0*/ 	.short	0x010a
        /*07d2*/ 	.byte	0xff
	.zero		1


	//   ....[109]....
        /*07d4*/ 	.word	0x00007f20
        /*07d8*/ 	.word	0x00000000
        /*07dc*/ 	.word	0x00000000
        /*07e0*/ 	.short	0x010a
        /*07e2*/ 	.byte	0xff
	.zero		1


	//   ....[110]....
        /*07e4*/ 	.word	0x00007f80
        /*07e8*/ 	.word	0x00000000
        /*07ec*/ 	.word	0x00000000
        /*07f0*/ 	.short	0x010a
        /*07f2*/ 	.byte	0xff
	.zero		1


	//   ....[111]....
        /*07f4*/ 	.word	0x00007fd0
        /*07f8*/ 	.word	0x00000000
        /*07fc*/ 	.word	0x000000f0
        /*0800*/ 	.short	0x010a
        /*0802*/ 	.byte	0xff
	.zero		1


	//   ....[112]....
        /*0804*/ 	.word	0x00008030
        /*0808*/ 	.word	0x00000000
        /*080c*/ 	.word	0x000000a0
        /*0810*/ 	.short	0x010a
        /*0812*/ 	.byte	0xff
	.zero		1


	//   ....[113]....
        /*0814*/ 	.word	0x00008080
        /*0818*/ 	.word	0x00000000
        /*081c*/ 	.word	0x00000090
        /*0820*/ 	.short	0x010a
        /*0822*/ 	.byte	0xff
	.zero		1


	//   ....[114]....
        /*0824*/ 	.word	0x000080e0
        /*0828*/ 	.word	0x00000000
        /*082c*/ 	.word	0x000000a0
        /*0830*/ 	.short	0x010a
        /*0832*/ 	.byte	0xff
	.zero		1


	//   ....[115]....
        /*0834*/ 	.word	0x00008140
        /*0838*/ 	.word	0x00000005
        /*083c*/ 	.word	0x00000008
        /*0840*/ 	.short	0x010a
        /*0842*/ 	.byte	0xff
	.zero		1


	//   ....[116]....
        /*0844*/ 	.word	0x00008220
        /*0848*/ 	.word	0x00000003
        /*084c*/ 	.word	0x00000008
        /*0850*/ 	.short	0x010a
        /*0852*/ 	.byte	0xff
	.zero		1


	//   ....[117]....
        /*0854*/ 	.word	0x00008270
        /*0858*/ 	.word	0x00000000
        /*085c*/ 	.word	0x00000090
        /*0860*/ 	.short	0x010a
        /*0862*/ 	.byte	0xff
	.zero		1


	//   ....[118]....
        /*0864*/ 	.word	0x000082d0
        /*0868*/ 	.word	0x00000000
        /*086c*/ 	.word	0x000000d0
        /*0870*/ 	.short	0x010a
        /*0872*/ 	.byte	0xff
	.zero		1


	//   ....[119]....
        /*0874*/ 	.word	0x00008330
        /*0878*/ 	.word	0x00000000
        /*087c*/ 	.word	0x00000000
        /*0880*/ 	.short	0x010a
        /*0882*/ 	.byte	0xff
	.zero		1


	//   ....[120]....
        /*0884*/ 	.word	0x00008390
        /*0888*/ 	.word	0x00000000
        /*088c*/ 	.word	0x00000000
        /*0890*/ 	.short	0x010a
        /*0892*/ 	.byte	0xff
	.zero		1


	//   ....[121]....
        /*0894*/ 	.word	0x000083f0
        /*0898*/ 	.word	0x00000000
        /*089c*/ 	.word	0x00000000
        /*08a0*/ 	.short	0x010a
        /*08a2*/ 	.byte	0xff
	.zero		1


	//   ....[122]....
        /*08a4*/ 	.word	0x00008450
        /*08a8*/ 	.word	0x00000000
        /*08ac*/ 	.word	0x00000000
        /*08b0*/ 	.short	0x010a
        /*08b2*/ 	.byte	0xff
	.zero		1


	//   ....[123]....
        /*08b4*/ 	.word	0x000084b0
        /*08b8*/ 	.word	0x00000000
        /*08bc*/ 	.word	0x00000110
        /*08c0*/ 	.short	0x010a
        /*08c2*/ 	.byte	0xff
	.zero		1


	//   ....[124]....
        /*08c4*/ 	.word	0x00008500
        /*08c8*/ 	.word	0x0000000c
        /*08cc*/ 	.word	0x00000090
        /*08d0*/ 	.short	0x010a
        /*08d2*/ 	.byte	0xff
	.zero		1


	//   ....[125]....
        /*08d4*/ 	.word	0x00008560
        /*08d8*/ 	.word	0x00000000
        /*08dc*/ 	.word	0x00000088
        /*08e0*/ 	.short	0x010a
        /*08e2*/ 	.byte	0xff
	.zero		1


	//   ....[126]....
        /*08e4*/ 	.word	0x000085c0
        /*08e8*/ 	.word	0x00000000
        /*08ec*/ 	.word	0x00000068
        /*08f0*/ 	.short	0x010a
        /*08f2*/ 	.byte	0xff
	.zero		1


	//   ....[127]....
        /*08f4*/ 	.word	0x00008620
        /*08f8*/ 	.word	0x00000000
        /*08fc*/ 	.word	0x00000068
        /*0900*/ 	.short	0x010a
        /*0902*/ 	.byte	0xff
	.zero		1


	//   ....[128]....
        /*0904*/ 	.word	0x00008680
        /*0908*/ 	.word	0x00000000
        /*090c*/ 	.word	0x00000000
        /*0910*/ 	.short	0x010a
        /*0912*/ 	.byte	0xff
	.zero		1


	//   ....[129]....
        /*0914*/ 	.word	0x000086e0
        /*0918*/ 	.word	0x00000000
        /*091c*/ 	.word	0x00000000
        /*0920*/ 	.short	0x010a
        /*0922*/ 	.byte	0xff
	.zero		1


	//   ....[130]....
        /*0924*/ 	.word	0x00008730
        /*0928*/ 	.word	0x00000003
        /*092c*/ 	.word	0x00000090
        /*0930*/ 	.short	0x010a
        /*0932*/ 	.byte	0xff
	.zero		1


	//   ....[131]....
        /*0934*/ 	.word	0x00008780
        /*0938*/ 	.word	0x00000000
        /*093c*/ 	.word	0x00000050
        /*0940*/ 	.short	0x010a
        /*0942*/ 	.byte	0xff
	.zero		1


	//   ....[132]....
        /*0944*/ 	.word	0x000087d0
        /*0948*/ 	.word	0x00000035
        /*094c*/ 	.word	0x000000b0
        /*0950*/ 	.short	0x010a
        /*0952*/ 	.byte	0xff
	.zero		1


	//   ....[133]....
        /*0954*/ 	.word	0x00008820
        /*0958*/ 	.word	0x00000003
        /*095c*/ 	.word	0x00000050
        /*0960*/ 	.short	0x010a
        /*0962*/ 	.byte	0xff
	.zero		1


	//----- nvinfo : EIATTR_NUM_MBARRIERS
	.align		4
.L_47:
        /*0964*/ 	.byte	0x03, 0x38
        /*0966*/ 	.short	0x0023


	//----- nvinfo : EIATTR_EXIT_INSTR_OFFSETS
	.align		4
        /*0968*/ 	.byte	0x04, 0x1c
        /*096a*/ 	.short	(.L_49 - .L_48)


	//   ....[0]....
.L_48:
        /*096c*/ 	.word	0x00002c60


	//   ....[1]....
        /*0970*/ 	.word	0x00003170


	//   ....[2]....
        /*0974*/ 	.word	0x000031d0


	//   ....[3]....
        /*0978*/ 	.word	0x00004480


	//   ....[4]....
        /*097c*/ 	.word	0x00005570


	//   ....[5]....
        /*0980*/ 	.word	0x000055b0


	//   ....[6]....
        /*0984*/ 	.word	0x00007bb0


	//   ....[7]....
        /*0988*/ 	.word	0x00007c30


	//   ....[8]....
        /*098c*/ 	.word	0x00007c60


	//   ....[9]....
        /*0990*/ 	.word	0x00007ce0


	//----- nvinfo : EIATTR_MAX_THREADS
	.align		4
.L_49:
        /*0994*/ 	.byte	0x04, 0x05
        /*0996*/ 	.short	(.L_51 - .L_50)
.L_50:
        /*0998*/ 	.word	0x00000100
        /*099c*/ 	.word	0x00000001
        /*09a0*/ 	.word	0x00000001


	//----- nvinfo : EIATTR_CRS_STACK_SIZE
	.align		4
.L_51:
        /*09a4*/ 	.byte	0x04, 0x1e
        /*09a6*/ 	.short	(.L_53 - .L_52)
.L_52:
        /*09a8*/ 	.word	0x00000000


	//----- nvinfo : EIATTR_CBANK_PARAM_SIZE
	.align		4
.L_53:
        /*09ac*/ 	.byte	0x03, 0x19
        /*09ae*/ 	.short	0x0800


	//----- nvinfo : EIATTR_PARAM_CBANK
	.align		4
        /*09b0*/ 	.byte	0x04, 0x0a
        /*09b2*/ 	.short	(.L_55 - .L_54)
	.align		4
.L_54:
        /*09b4*/ 	.word	index@(.nv.constant0._ZN7cutlass13device_kernelINS_4gemm6kernel13GemmUniversalIN4cute5tupleIJiiiiEEENS1_10collective13CollectiveMmaINS1_35MainloopSm100TmaUmmaWarpSpecializedILi5ELi2ELi4ENS5_IJNS4_1CILi2EEESB_NSA_ILi1EEEEEEEENS5_IJNSA_ILi128EEENSA_ILi64EEENSA_ILi32EEEEEENS_6half_tENS5_IJlSC_lEEESJ_SK_NS4_8TiledMMAINS4_8MMA_AtomIJNS4_26SM100_MMA_F16BF16_2x1SM_SSISJ_SJ_fLi128ELi64ELNS4_4UMMA5MajorE0ELSP_0ELNSO_7ScaleInE0ELSQ_0EEEEEENS4_6LayoutINS5_IJSC_SC_SC_EEENS5_IJNSA_ILi0EEESV_SV_EEEEENS5_IJNS4_10UnderscoreESY_SY_EEEEENS4_28SM100_TMA_2SM_LOAD_MULTICASTENS4_14ComposedLayoutINS4_7SwizzleILi2ELi4ELi3EEENS4_18smem_ptr_flag_bitsILi16EEENST_INS5_IJNSA_ILi8EEESH_EEENS5_IJSH_SC_EEEEEEEvNS4_8identityENS4_18SM100_TMA_2SM_LOADES1B_vS1C_EENS_8epilogue10collective18CollectiveEpilogueINS1F_23Sm100TmaWarpSpecializedILi3ELi2ELi16ELb1ELb0EEEJNS5_IJSG_SG_SH_EEENS5_IJNST_ISG_SC_EENST_INS5_IJNSA_ILi16EEESB_EEENS5_IJSC_SH_EEEEEEEESJ_SK_SJ_SK_NS1F_6fusion15FusionCallbacksIS1J_NS1R_17LinearCombinationISJ_fSJ_fLNS_15FloatRoundStyleE2EEES1K_S1Q_JEEENS4_5SM1004TMEM4LOAD26SM100_TMEM_LOAD_32dp32b16xENS4_13SM90_TMA_LOADENS12_INS13_ILi1ELi4ELi3EEES16_NST_INS5_IJS17_S1M_EEENS5_IJS1M_SC_EEEEEEENS4_39AutoVectorizingCopyWithAssumedAlignmentILi128EEENS4_14SM90_TMA_STOREES26_S28_S28_EEEvvEEEEvNT_6ParamsE)
        /*09b8*/ 	.short	0x0380
        /*09ba*/ 	.short	0x0800


	//----- nvinfo : EIATTR_SW_WAR
	.align		4
.L_55:
        /*09bc*/ 	.byte	0x04, 0x36
        /*09be*/ 	.short	(.L_57 - .L_56)
.L_56:
        /*09c0*/ 	.word	0x00000008
.L_57:


//--------------------- .nv.callgraph             --------------------------
	.section	.nv.callgraph,"",@"SHT_CUDA_CALLGRAPH"
	.align	4
	.sectionentsize	8
	.align		4
        /*0000*/ 	.word	0x00000000
	.align		4
        /*0004*/ 	.word	0xffffffff
	.align		4
        /*0008*/ 	.word	index@(_ZN7cutlass13device_kernelINS_4gemm6kernel13GemmUniversalIN4cute5tupleIJiiiiEEENS1_10collective13CollectiveMmaINS1_35MainloopSm100TmaUmmaWarpSpecializedILi5ELi2ELi4ENS5_IJNS4_1CILi2EEESB_NSA_ILi1EEEEEEEENS5_IJNSA_ILi128EEENSA_ILi64EEENSA_ILi32EEEEEENS_6half_tENS5_IJlSC_lEEESJ_SK_NS4_8TiledMMAINS4_8MMA_AtomIJNS4_26SM100_MMA_F16BF16_2x1SM_SSISJ_SJ_fLi128ELi64ELNS4_4UMMA5MajorE0ELSP_0ELNSO_7ScaleInE0ELSQ_0EEEEEENS4_6LayoutINS5_IJSC_SC_SC_EEENS5_IJNSA_ILi0EEESV_SV_EEEEENS5_IJNS4_10UnderscoreESY_SY_EEEEENS4_28SM100_TMA_2SM_LOAD_MULTICASTENS4_14ComposedLayoutINS4_7SwizzleILi2ELi4ELi3EEENS4_18smem_ptr_flag_bitsILi16EEENST_INS5_IJNSA_ILi8EEESH_EEENS5_IJSH_SC_EEEEEEEvNS4_8identityENS4_18SM100_TMA_2SM_LOADES1B_vS1C_EENS_8epilogue10collective18CollectiveEpilogueINS1F_23Sm100TmaWarpSpecializedILi3ELi2ELi16ELb1ELb0EEEJNS5_IJSG_SG_SH_EEENS5_IJNST_ISG_SC_EENST_INS5_IJNSA_ILi16EEESB_EEENS5_IJSC_SH_EEEEEEEESJ_SK_SJ_SK_NS1F_6fusion15FusionCallbacksIS1J_NS1R_17LinearCombinationISJ_fSJ_fLNS_15FloatRoundStyleE2EEES1K_S1Q_JEEENS4_5SM1004TMEM4LOAD26SM100_TMEM_LOAD_32dp32b16xENS4_13SM90_TMA_LOADENS12_INS13_ILi1ELi4ELi3EEES16_NST_INS5_IJS17_S1M_EEENS5_IJS1M_SC_EEEEEEENS4_39AutoVectorizingCopyWithAssumedAlignmentILi128EEENS4_14SM90_TMA_STOREES26_S28_S28_EEEvvEEEEvNT_6ParamsE)
	.align		4
        /*000c*/ 	.word	index@(__assertfail)
	.align		4
        /*0010*/ 	.word	0x00000000
	.align		4
        /*0014*/ 	.word	0xfffffffe
	.align		4
        /*0018*/ 	.word	0x00000000
	.align		4
        /*001c*/ 	.word	0xfffffffd
	.align		4
        /*0020*/ 	.word	0x00000000
	.align		4
        /*0024*/ 	.word	0xfffffffc


//--------------------- .nv.constant4             --------------------------
	.section	.nv.constant4,"a",@progbits
	.align	8
	.align		8
.nv.constant4:
        /*0000*/ 	.dword	__assertfail
	.align		8
        /*0008*/ 	.dword	__unnamed_1
	.align		8
        /*0010*/ 	.dword	__unnamed_2
	.align		8
        /*0018*/ 	.dword	_ZN39_INTERNAL_cce8e221_4_k_cu_a2534c57_76244cuda3std3__45__cpo5beginE
	.align		8
        /*0020*/ 	.dword	_ZN39_INTERNAL_cce8e221_4_k_cu_a2534c57_76244cuda3std3__45__cpo3endE
	.align		8
        /*0028*/ 	.dword	_ZN39_INTERNAL_cce8e221_4_k_cu_a2534c57_76244cuda3std3__45__cpo6cbeginE
	.align		8
        /*0030*/ 	.dword	_ZN39_INTERNAL_cce8e221_4_k_cu_a2534c57_76244cuda3std3__45__cpo4cendE
	.align		8
        /*0038*/ 	.dword	_ZN39_INTERNAL_cce8e221_4_k_cu_a2534c57_76244cuda3std3__441_GLOBAL__N__cce8e221_4_k_cu_a2534c57_76246ignoreE
	.align		8
        /*0040*/ 	.dword	_ZN39_INTERNAL_cce8e221_4_k_cu_a2534c57_76244cuda3std3__419piecewise_constructE
	.align		8
        /*0048*/ 	.dword	_ZN39_INTERNAL_cce8e221_4_k_cu_a2534c57_76244cuda3std3__48in_placeE
	.align		8
        /*0050*/ 	.dword	_ZN39_INTERNAL_cce8e221_4_k_cu_a2534c57_76244cuda3std6ranges3__45__cpo4swapE
	.align		8
        /*0058*/ 	.dword	_ZN39_INTERNAL_cce8e221_4_k_cu_a2534c57_76244cuda3std6ranges3__45__cpo9iter_moveE
	.align		8
        /*0060*/ 	.dword	_ZN39_INTERNAL_cce8e221_4_k_cu_a2534c57_76244cute7productE
	.align		8
        /*0068*/ 	.dword	_ZN39_INTERNAL_cce8e221_4_k_cu_a2534c57_76244cute1_E
	.align		8
        /*0070*/ 	.dword	$str$25
	.align		8
        /*0078*/ 	.dword	$str$26
	.align		8
        /*0080*/ 	.dword	$str$27
	.align		8
        /*0088*/ 	.dword	$str$28


//--------------------- .text._ZN7cutlass13device_kernelINS_4gemm6kernel13GemmUniversalIN4cute5tupleIJiiiiEEENS1_10collective13CollectiveMmaINS1_35MainloopSm100TmaUmmaWarpSpecializedILi5ELi2ELi4ENS5_IJNS4_1CILi2EEESB_NSA_ILi1EEEEEEEENS5_IJNSA_ILi128EEENSA_ILi64EEENSA_ILi32EEEEEENS_6half_tENS5_IJlSC_lEEESJ_SK_NS4_8TiledMMAINS4_8MMA_AtomIJNS4_26SM100_MMA_F16BF16_2x1SM_SSISJ_SJ_fLi128ELi64ELNS4_4UMMA5MajorE0ELSP_0ELNSO_7ScaleInE0ELSQ_0EEEEEENS4_6LayoutINS5_IJSC_SC_SC_EEENS5_IJNSA_ILi0EEESV_SV_EEEEENS5_IJNS4_10UnderscoreESY_SY_EEEEENS4_28SM100_TMA_2SM_LOAD_MULTICASTENS4_14ComposedLayoutINS4_7SwizzleILi2ELi4ELi3EEENS4_18smem_ptr_flag_bitsILi16EEENST_INS5_IJNSA_ILi8EEESH_EEENS5_IJSH_SC_EEEEEEEvNS4_8identityENS4_18SM100_TMA_2SM_LOADES1B_vS1C_EENS_8epilogue10collective18CollectiveEpilogueINS1F_23Sm100TmaWarpSpecializedILi3ELi2ELi16ELb1ELb0EEEJNS5_IJSG_SG_SH_EEENS5_IJNST_ISG_SC_EENST_INS5_IJNSA_ILi16EEESB_EEENS5_IJSC_SH_EEEEEEEESJ_SK_SJ_SK_NS1F_6fusion15FusionCallbacksIS1J_NS1R_17LinearCombinationISJ_fSJ_fLNS_15FloatRoundStyleE2EEES1K_S1Q_JEEENS4_5SM1004TMEM4LOAD26SM100_TMEM_LOAD_32dp32b16xENS4_13SM90_TMA_LOADENS12_INS13_ILi1ELi4ELi3EEES16_NST_INS5_IJS17_S1M_EEENS5_IJS1M_SC_EEEEEEENS4_39AutoVectorizingCopyWithAssumedAlignmentILi128EEENS4_14SM90_TMA_STOREES26_S28_S28_EEEvvEEEEvNT_6ParamsE --------------------------
	.section	.text._ZN7cutlass13device_kernelINS_4gemm6kernel13GemmUniversalIN4cute5tupleIJiiiiEEENS1_10collective13CollectiveMmaINS1_35MainloopSm100TmaUmmaWarpSpecializedILi5ELi2ELi4ENS5_IJNS4_1CILi2EEESB_NSA_ILi1EEEEEEEENS5_IJNSA_ILi128EEENSA_ILi64EEENSA_ILi32EEEEEENS_6half_tENS5_IJlSC_lEEESJ_SK_NS4_8TiledMMAINS4_8MMA_AtomIJNS4_26SM100_MMA_F16BF16_2x1SM_SSISJ_SJ_fLi128ELi64ELNS4_4UMMA5MajorE0ELSP_0ELNSO_7ScaleInE0ELSQ_0EEEEEENS4_6LayoutINS5_IJSC_SC_SC_EEENS5_IJNSA_ILi0EEESV_SV_EEEEENS5_IJNS4_10UnderscoreESY_SY_EEEEENS4_28SM100_TMA_2SM_LOAD_MULTICASTENS4_14ComposedLayoutINS4_7SwizzleILi2ELi4ELi3EEENS4_18smem_ptr_flag_bitsILi16EEENST_INS5_IJNSA_ILi8EEESH_EEENS5_IJSH_SC_EEEEEEEvNS4_8identityENS4_18SM100_TMA_2SM_LOADES1B_vS1C_EENS_8epilogue10collective18CollectiveEpilogueINS1F_23Sm100TmaWarpSpecializedILi3ELi2ELi16ELb1ELb0EEEJNS5_IJSG_SG_SH_EEENS5_IJNST_ISG_SC_EENST_INS5_IJNSA_ILi16EEESB_EEENS5_IJSC_SH_EEEEEEEESJ_SK_SJ_SK_NS1F_6fusion15FusionCallbacksIS1J_NS1R_17LinearCombinationISJ_fSJ_fLNS_15FloatRoundStyleE2EEES1K_S1Q_JEEENS4_5SM1004TMEM4LOAD26SM100_TMEM_LOAD_32dp32b16xENS4_13SM90_TMA_LOADENS12_INS13_ILi1ELi4ELi3EEES16_NST_INS5_IJS17_S1M_EEENS5_IJS1M_SC_EEEEEEENS4_39AutoVectorizingCopyWithAssumedAlignmentILi128EEENS4_14SM90_TMA_STOREES26_S28_S28_EEEvvEEEEvNT_6ParamsE,"ax",@progbits
	.align	128
.text._ZN7cutlass13device_kernelINS_4gemm6kernel13GemmUniversalIN4cute5tupleIJiiiiEEENS1_10collective13CollectiveMmaINS1_35MainloopSm100TmaUmmaWarpSpecializedILi5ELi2ELi4ENS5_IJNS4_1CILi2EEESB_NSA_ILi1EEEEEEEENS5_IJNSA_ILi128EEENSA_ILi64EEENSA_ILi32EEEEEENS_6half_tENS5_IJlSC_lEEESJ_SK_NS4_8TiledMMAINS4_8MMA_AtomIJNS4_26SM100_MMA_F16BF16_2x1SM_SSISJ_SJ_fLi128ELi64ELNS4_4UMMA5MajorE0ELSP_0ELNSO_7ScaleInE0ELSQ_0EEEEEENS4_6LayoutINS5_IJSC_SC_SC_EEENS5_IJNSA_ILi0EEESV_SV_EEEEENS5_IJNS4_10UnderscoreESY_SY_EEEEENS4_28SM100_TMA_2SM_LOAD_MULTICASTENS4_14ComposedLayoutINS4_7SwizzleILi2ELi4ELi3EEENS4_18smem_ptr_flag_bitsILi16EEENST_INS5_IJNSA_ILi8EEESH_EEENS5_IJSH_SC_EEEEEEEvNS4_8identityENS4_18SM100_TMA_2SM_LOADES1B_vS1C_EENS_8epilogue10collective18CollectiveEpilogueINS1F_23Sm100TmaWarpSpecializedILi3ELi2ELi16ELb1ELb0EEEJNS5_IJSG_SG_SH_EEENS5_IJNST_ISG_SC_EENST_INS5_IJNSA_ILi16EEESB_EEENS5_IJSC_SH_EEEEEEEESJ_SK_SJ_SK_NS1F_6fusion15FusionCallbacksIS1J_NS1R_17LinearCombinationISJ_fSJ_fLNS_15FloatRoundStyleE2EEES1K_S1Q_JEEENS4_5SM1004TMEM4LOAD26SM100_TMEM_LOAD_32dp32b16xENS4_13SM90_TMA_LOADENS12_INS13_ILi1ELi4ELi3EEES16_NST_INS5_IJS17_S1M_EEENS5_IJS1M_SC_EEEEEEENS4_39AutoVectorizingCopyWithAssumedAlignmentILi128EEENS4_14SM90_TMA_STOREES26_S28_S28_EEEvvEEEEvNT_6ParamsE:
        .type           _ZN7cutlass13device_kernelINS_4gemm6kernel13GemmUniversalIN4cute5tupleIJiiiiEEENS1_10collective13CollectiveMmaINS1_35MainloopSm100TmaUmmaWarpSpecializedILi5ELi2ELi4ENS5_IJNS4_1CILi2EEESB_NSA_ILi1EEEEEEEENS5_IJNSA_ILi128EEENSA_ILi64EEENSA_ILi32EEEEEENS_6half_tENS5_IJlSC_lEEESJ_SK_NS4_8TiledMMAINS4_8MMA_AtomIJNS4_26SM100_MMA_F16BF16_2x1SM_SSISJ_SJ_fLi128ELi64ELNS4_4UMMA5MajorE0ELSP_0ELNSO_7ScaleInE0ELSQ_0EEEEEENS4_6LayoutINS5_IJSC_SC_SC_EEENS5_IJNSA_ILi0EEESV_SV_EEEEENS5_IJNS4_10UnderscoreESY_SY_EEEEENS4_28SM100_TMA_2SM_LOAD_MULTICASTENS4_14ComposedLayoutINS4_7SwizzleILi2ELi4ELi3EEENS4_18smem_ptr_flag_bitsILi16EEENST_INS5_IJNSA_ILi8EEESH_EEENS5_IJSH_SC_EEEEEEEvNS4_8identityENS4_18SM100_TMA_2SM_LOADES1B_vS1C_EENS_8epilogue10collective18CollectiveEpilogueINS1F_23Sm100TmaWarpSpecializedILi3ELi2ELi16ELb1ELb0EEEJNS5_IJSG_SG_SH_EEENS5_IJNST_ISG_SC_EENST_INS5_IJNSA_ILi16EEESB_EEENS5_IJSC_SH_EEEEEEEESJ_SK_SJ_SK_NS1F_6fusion15FusionCallbacksIS1J_NS1R_17LinearCombinationISJ_fSJ_fLNS_15FloatRoundStyleE2EEES1K_S1Q_JEEENS4_5SM1004TMEM4LOAD26SM100_TMEM_LOAD_32dp32b16xENS4_13SM90_TMA_LOADENS12_INS13_ILi1ELi4ELi3EEES16_NST_INS5_IJS17_S1M_EEENS5_IJS1M_SC_EEEEEEENS4_39AutoVectorizingCopyWithAssumedAlignmentILi128EEENS4_14SM90_TMA_STOREES26_S28_S28_EEEvvEEEEvNT_6ParamsE,@function
        .size           _ZN7cutlass13device_kernelINS_4gemm6kernel13GemmUniversalIN4cute5tupleIJiiiiEEENS1_10collective13CollectiveMmaINS1_35MainloopSm100TmaUmmaWarpSpecializedILi5ELi2ELi4ENS5_IJNS4_1CILi2EEESB_NSA_ILi1EEEEEEEENS5_IJNSA_ILi128EEENSA_ILi64EEENSA_ILi32EEEEEENS_6half_tENS5_IJlSC_lEEESJ_SK_NS4_8TiledMMAINS4_8MMA_AtomIJNS4_26SM100_MMA_F16BF16_2x1SM_SSISJ_SJ_fLi128ELi64ELNS4_4UMMA5MajorE0ELSP_0ELNSO_7ScaleInE0ELSQ_0EEEEEENS4_6LayoutINS5_IJSC_SC_SC_EEENS5_IJNSA_ILi0EEESV_SV_EEEEENS5_IJNS4_10UnderscoreESY_SY_EEEEENS4_28SM100_TMA_2SM_LOAD_MULTICASTENS4_14ComposedLayoutINS4_7SwizzleILi2ELi4ELi3EEENS4_18smem_ptr_flag_bitsILi16EEENST_INS5_IJNSA_ILi8EEESH_EEENS5_IJSH_SC_EEEEEEEvNS4_8identityENS4_18SM100_TMA_2SM_LOADES1B_vS1C_EENS_8epilogue10collective18CollectiveEpilogueINS1F_23Sm100TmaWarpSpecializedILi3ELi2ELi16ELb1ELb0EEEJNS5_IJSG_SG_SH_EEENS5_IJNST_ISG_SC_EENST_INS5_IJNSA_ILi16EEESB_EEENS5_IJSC_SH_EEEEEEEESJ_SK_SJ_SK_NS1F_6fusion15FusionCallbacksIS1J_NS1R_17LinearCombinationISJ_fSJ_fLNS_15FloatRoundStyleE2EEES1K_S1Q_JEEENS4_5SM1004TMEM4LOAD26SM100_TMEM_LOAD_32dp32b16xENS4_13SM90_TMA_LOADENS12_INS13_ILi1ELi4ELi3EEES16_NST_INS5_IJS17_S1M_EEENS5_IJS1M_SC_EEEEEEENS4_39AutoVectorizingCopyWithAssumedAlignmentILi128EEENS4_14SM90_TMA_STOREES26_S28_S28_EEEvvEEEEvNT_6ParamsE,(.L_x_178 - _ZN7cutlass13device_kernelINS_4gemm6kernel13GemmUniversalIN4cute5tupleIJiiiiEEENS1_10collective13CollectiveMmaINS1_35MainloopSm100TmaUmmaWarpSpecializedILi5ELi2ELi4ENS5_IJNS4_1CILi2EEESB_NSA_ILi1EEEEEEEENS5_IJNSA_ILi128EEENSA_ILi64EEENSA_ILi32EEEEEENS_6half_tENS5_IJlSC_lEEESJ_SK_NS4_8TiledMMAINS4_8MMA_AtomIJNS4_26SM100_MMA_F16BF16_2x1SM_SSISJ_SJ_fLi128ELi64ELNS4_4UMMA5MajorE0ELSP_0ELNSO_7ScaleInE0ELSQ_0EEEEEENS4_6LayoutINS5_IJSC_SC_SC_EEENS5_IJNSA_ILi0EEESV_SV_EEEEENS5_IJNS4_10UnderscoreESY_SY_EEEEENS4_28SM100_TMA_2SM_LOAD_MULTICASTENS4_14ComposedLayoutINS4_7SwizzleILi2ELi4ELi3EEENS4_18smem_ptr_flag_bitsILi16EEENST_INS5_IJNSA_ILi8EEESH_EEENS5_IJSH_SC_EEEEEEEvNS4_8identityENS4_18SM100_TMA_2SM_LOADES1B_vS1C_EENS_8epilogue10collective18CollectiveEpilogueINS1F_23Sm100TmaWarpSpecializedILi3ELi2ELi16ELb1ELb0EEEJNS5_IJSG_SG_SH_EEENS5_IJNST_ISG_SC_EENST_INS5_IJNSA_ILi16EEESB_EEENS5_IJSC_SH_EEEEEEEESJ_SK_SJ_SK_NS1F_6fusion15FusionCallbacksIS1J_NS1R_17LinearCombinationISJ_fSJ_fLNS_15FloatRoundStyleE2EEES1K_S1Q_JEEENS4_5SM1004TMEM4LOAD26SM100_TMEM_LOAD_32dp32b16xENS4_13SM90_TMA_LOADENS12_INS13_ILi1ELi4ELi3EEES16_NST_INS5_IJS17_S1M_EEENS5_IJS1M_SC_EEEEEEENS4_39AutoVectorizingCopyWithAssumedAlignmentILi128EEENS4_14SM90_TMA_STOREES26_S28_S28_EEEvvEEEEvNT_6ParamsE)
        .other          _ZN7cutlass13device_kernelINS_4gemm6kernel13GemmUniversalIN4cute5tupleIJiiiiEEENS1_10collective13CollectiveMmaINS1_35MainloopSm100TmaUmmaWarpSpecializedILi5ELi2ELi4ENS5_IJNS4_1CILi2EEESB_NSA_ILi1EEEEEEEENS5_IJNSA_ILi128EEENSA_ILi64EEENSA_ILi32EEEEEENS_6half_tENS5_IJlSC_lEEESJ_SK_NS4_8TiledMMAINS4_8MMA_AtomIJNS4_26SM100_MMA_F16BF16_2x1SM_SSISJ_SJ_fLi128ELi64ELNS4_4UMMA5MajorE0ELSP_0ELNSO_7ScaleInE0ELSQ_0EEEEEENS4_6LayoutINS5_IJSC_SC_SC_EEENS5_IJNSA_ILi0EEESV_SV_EEEEENS5_IJNS4_10UnderscoreESY_SY_EEEEENS4_28SM100_TMA_2SM_LOAD_MULTICASTENS4_14ComposedLayoutINS4_7SwizzleILi2ELi4ELi3EEENS4_18smem_ptr_flag_bitsILi16EEENST_INS5_IJNSA_ILi8EEESH_EEENS5_IJSH_SC_EEEEEEEvNS4_8identityENS4_18SM100_TMA_2SM_LOADES1B_vS1C_EENS_8epilogue10collective18CollectiveEpilogueINS1F_23Sm100TmaWarpSpecializedILi3ELi2ELi16ELb1ELb0EEEJNS5_IJSG_SG_SH_EEENS5_IJNST_ISG_SC_EENST_INS5_IJNSA_ILi16EEESB_EEENS5_IJSC_SH_EEEEEEEESJ_SK_SJ_SK_NS1F_6fusion15FusionCallbacksIS1J_NS1R_17LinearCombinationISJ_fSJ_fLNS_15FloatRoundStyleE2EEES1K_S1Q_JEEENS4_5SM1004TMEM4LOAD26SM100_TMEM_LOAD_32dp32b16xENS4_13SM90_TMA_LOADENS12_INS13_ILi1ELi4ELi3EEES16_NST_INS5_IJS17_S1M_EEENS5_IJS1M_SC_EEEEEEENS4_39AutoVectorizingCopyWithAssumedAlignmentILi128EEENS4_14SM90_TMA_STOREES26_S28_S28_EEEvvEEEEvNT_6ParamsE,@"STO_CUDA_ENTRY STV_DEFAULT"
_ZN7cutlass13device_kernelINS_4gemm6kernel13GemmUniversalIN4cute5tupleIJiiiiEEENS1_10collective13CollectiveMmaINS1_35MainloopSm100TmaUmmaWarpSpecializedILi5ELi2ELi4ENS5_IJNS4_1CILi2EEESB_NSA_ILi1EEEEEEEENS5_IJNSA_ILi128EEENSA_ILi64EEENSA_ILi32EEEEEENS_6half_tENS5_IJlSC_lEEESJ_SK_NS4_8TiledMMAINS4_8MMA_AtomIJNS4_26SM100_MMA_F16BF16_2x1SM_SSISJ_SJ_fLi128ELi64ELNS4_4UMMA5MajorE0ELSP_0ELNSO_7ScaleInE0ELSQ_0EEEEEENS4_6LayoutINS5_IJSC_SC_SC_EEENS5_IJNSA_ILi0EEESV_SV_EEEEENS5_IJNS4_10UnderscoreESY_SY_EEEEENS4_28SM100_TMA_2SM_LOAD_MULTICASTENS4_14ComposedLayoutINS4_7SwizzleILi2ELi4ELi3EEENS4_18smem_ptr_flag_bitsILi16EEENST_INS5_IJNSA_ILi8EEESH_EEENS5_IJSH_SC_EEEEEEEvNS4_8identityENS4_18SM100_TMA_2SM_LOADES1B_vS1C_EENS_8epilogue10collective18CollectiveEpilogueINS1F_23Sm100TmaWarpSpecializedILi3ELi2ELi16ELb1ELb0EEEJNS5_IJSG_SG_SH_EEENS5_IJNST_ISG_SC_EENST_INS5_IJNSA_ILi16EEESB_EEENS5_IJSC_SH_EEEEEEEESJ_SK_SJ_SK_NS1F_6fusion15FusionCallbacksIS1J_NS1R_17LinearCombinationISJ_fSJ_fLNS_15FloatRoundStyleE2EEES1K_S1Q_JEEENS4_5SM1004TMEM4LOAD26SM100_TMEM_LOAD_32dp32b16xENS4_13SM90_TMA_LOADENS12_INS13_ILi1ELi4ELi3EEES16_NST_INS5_IJS17_S1M_EEENS5_IJS1M_SC_EEEEEEENS4_39AutoVectorizingCopyWithAssumedAlignmentILi128EEENS4_14SM90_TMA_STOREES26_S28_S28_EEEvvEEEEvNT_6ParamsE:
[----:B------:R-:W1:Y:S01]  /*0000*/  LDC R1, c[0x0][0x37c] ;  /* 0x0000df00ff017b82 */ /* 0x000e620000000800 */
[----:B------:R-:W2:Y:S01]  /*0010*/  S2R R58, SR_TID.X ;  /* 0x00000000003a7919 */ /* 0x000ea20000002100 */
[----:B------:R-:W3:Y:S06]  /*0020*/  LDCU.64 UR8, c[0x0][0x890] ;  /* 0x00011200ff0877ac */ /* 0x000eec0008000a00 */
[----:B------:R-:W4:Y:S01]  /*0030*/  S2UR UR4, SR_CgaCtaId ;  /* 0x00000000000479c3 */ /* 0x000f220000008800 */
[----:B------:R-:W-:Y:S02]  /*0040*/  PRMT R46, RZ, 0x7610, R46 ;  /* 0x00007610ff2e7816 */ /* 0x000fe4000000002e */
[----:B------:R-:W-:Y:S01]  /*0050*/  ELECT P1, URZ, PT ;  /* 0x0000000000ff782f */ /* 0x000fe20003820000 */
[----:B---3--:R-:W-:-:S04]  /*0060*/  UISETP.NE.U32.AND UP0, UPT, UR8, URZ, UPT ;  /* 0x000000ff0800728c */ /* 0x008fc8000bf05070 */
[----:B------:R-:W-:Y:S02]  /*0070*/  UISETP.NE.AND.EX UP0, UPT, UR9, URZ, UPT, UP0 ;  /* 0x000000ff0900728c */ /* 0x000fe4000bf05300 */
[----:B----4-:R-:W-:Y:S02]  /*0080*/  ULOP3.LUT UR33, UR4, 0x1, URZ, 0xc0, !UPT ;  /* 0x0000000104217892 */ /* 0x010fe4000f8ec0ff */
[----:B------:R-:W-:Y:S01]  /*0090*/  ULOP3.LUT UR34, UR4, 0x1, URZ, 0x3c, !UPT ;  /* 0x0000000104227892 */ /* 0x000fe2000f8e3cff */
[----:B--2---:R-:W-:-:S05]  /*00a0*/  SHF.R.U32.HI R47, RZ, 0x5, R58 ;  /* 0x00000005ff2f7819 */ /* 0x004fca000001163a */
[----:B------:R-:W2:Y:S02]  /*00b0*/  SHFL.IDX PT, R0, R47, RZ, 0x1f ;  /* 0x00001fff2f007589 */ /* 0x000ea400000e0000 */
[----:B--2---:R-:W-:Y:S01]  /*00c0*/  R2UR UR13, R0 ;  /* 0x00000000000d72ca */ /* 0x004fe200000e0000 */
[----:B-1----:R-:W-:-:S14]  /*00d0*/  BRA.U UP0, `(.L_x_0) ;  /* 0x0000000100307547 */ /* 0x002fdc000b800000 */
[----:B------:R-:W1:Y:S02]  /*00e0*/  LDCU.64 UR4, c[0x0][0x888] ;  /* 0x00011100ff0477ac */ /* 0x000e640008000a00 */
[----:B-1----:R-:W-:-:S04]  /*00f0*/  UISETP.NE.U32.AND UP0, UPT, UR4, URZ, UPT ;  /* 0x000000ff0400728c */ /* 0x002fc8000bf05070 */
[----:B------:R-:W-:-:S09]  /*0100*/  UISETP.NE.AND.EX UP0, UPT, UR5, URZ, UPT, UP0 ;  /* 0x000000ff0500728c */ /* 0x000fd2000bf05300 */
[----:B------:R-:W-:Y:S05]  /*0110*/  BRA.U !UP0, `(.L_x_1) ;  /* 0x0000000108147547 */ /* 0x000fea000b800000 */
[----:B------:R-:W1:Y:S01]  /*0120*/  LDC.64 R26, c[0x0][0x888] ;  /* 0x00022200ff1a7b82 */ /* 0x000e620000000a00 */
[----:B------:R-:W1:Y:S02]  /*0130*/  LDCU.64 UR4, c[0x0][0x358] ;  /* 0x00006b00ff0477ac */ /* 0x000e640008000a00 */
[----:B-1----:R1:W5:Y:S01]  /*0140*/  LDG.E R26, desc[UR4][R26.64] ;  /* 0x000000041a1a7981 */ /* 0x002362000c1e1900 */
[----:B------:R-:W-:Y:S01]  /*0150*/  HFMA2 R46, -RZ, RZ, 0, 5.9604644775390625e-08 ;  /* 0x00000001ff2e7431 */ /* 0x000fe200000001ff */
[----:B------:R-:W-:Y:S05]  /*0160*/  BRA `(.L_x_0) ;  /* 0x00000000000c7947 */ /* 0x000fea0003800000 */
.L_x_1:
[----:B------:R-:W1:Y:S01]  /*0170*/  LDCU UR4, c[0x0][0x880] ;  /* 0x00011000ff0477ac */ /* 0x000e620008000800 */
[----:B------:R-:W-:Y:S01]  /*0180*/  HFMA2 R46, -RZ, RZ, 0, 5.9604644775390625e-08 ;  /* 0x00000001ff2e7431 */ /* 0x000fe200000001ff */
[----:B-1----:R-:W-:-:S07]  /*0190*/  MOV R26, UR4 ;  /* 0x00000004001a7c02 */ /* 0x002fce0008000f00 */
.L_x_0:
[----:B------:R-:W2:Y:S02]  /*01a0*/  LDCU.64 UR4, c[0x0][0x8b0] ;  /* 0x00011600ff0477ac */ /* 0x000ea40008000a00 */
[----:B--2---:R-:W-:-:S04]  /*01b0*/  UISETP.NE.U32.AND UP0, UPT, UR4, URZ, UPT ;  /* 0x000000ff0400728c */ /* 0x004fc8000bf05070 */
[----:B------:R-:W-:-:S09]  /*01c0*/  UISETP.NE.AND.EX UP0, UPT, UR5, URZ, UPT, UP0 ;  /* 0x000000ff0500728c */ /* 0x000fd2000bf05300 */
[----:B------:R-:W-:Y:S05]  /*01d0*/  BRA.U UP0, `(.L_x_2) ;  /* 0x0000000100287547 */ /* 0x000fea000b800000 */
[----:B------:R-:W2:Y:S02]  /*01e0*/  LDCU.64 UR4, c[0x0][0x8a8] ;  /* 0x00011500ff0477ac */ /* 0x000ea40008000a00 */
[----:B--2---:R-:W-:-:S04]  /*01f0*/  UISETP.NE.U32.AND UP0, UPT, UR4, URZ, UPT ;  /* 0x000000ff0400728c */ /* 0x004fc8000bf05070 */
[----:B------:R-:W-:-:S09]  /*0200*/  UISETP.NE.AND.EX UP0, UPT, UR5, URZ, UPT, UP0 ;  /* 0x000000ff0500728c */ /* 0x000fd2000bf05300 */
[----:B------:R-:W-:Y:S05]  /*0210*/  BRA.U !UP0, `(.L_x_3) ;  /* 0x0000000108107547 */ /* 0x000fea000b800000 */
[----:B------:R-:W2:Y:S01]  /*0220*/  LDC.64 R24, c[0x0][0x8a8] ;  /* 0x00022a00ff187b82 */ /* 0x000ea20000000a00 */
[----:B------:R-:W2:Y:S02]  /*0230*/  LDCU.64 UR4, c[0x0][0x358] ;  /* 0x00006b00ff0477ac */ /* 0x000ea40008000a00 */
[----:B--2---:R2:W5:Y:S01]  /*0240*/  LDG.E R24, desc[UR4][R24.64] ;  /* 0x0000000418187981 */ /* 0x004562000c1e1900 */
[----:B------:R-:W-:Y:S05]  /*0250*/  BRA `(.L_x_2) ;  /* 0x0000000000087947 */ /* 0x000fea0003800000 */
.L_x_3:
[----:B------:R-:W2:Y:S02]  /*0260*/  LDCU UR4, c[0x0][0x8a0] ;  /* 0x00011400ff0477ac */ /* 0x000ea40008000800 */
[----:B--2---:R-:W-:Y:S02]  /*0270*/  MOV R24, UR4 ;  /* 0x0000000400187c02 */ /* 0x004fe40008000f00 */
.L_x_2:
[----:B------:R-:W-:Y:S01]  /*0280*/  IMAD.U32 R0, RZ, RZ, UR13 ;  /* 0x0000000dff007e24 */ /* 0x000fe2000f8e00ff */
[----:B------:R-:W-:Y:S04]  /*0290*/  BSSY.RECONVERGENT B0, `(.L_x_4) ;  /* 0x000000c000007945 */ /* 0x000fe80003800200 */
[C---:B------:R-:W-:Y:S02]  /*02a0*/  ISETP.NE.OR P2, PT, R0.reuse, 0x1, !P1 ;  /* 0x000000010000780c */ /* 0x040fe40004f45670 */
[----:B------:R-:W-:-:S11]  /*02b0*/  ISETP.NE.OR P0, PT, R0, 0x3, !P1 ;  /* 0x000000030000780c */ /* 0x000fd60004f05670 */
[----:B------:R-:W-:Y:S05]  /*02c0*/  @P2 BRA `(.L_x_5) ;  /* 0x0000000000202947 */ /* 0x000fea0003800000 */
[----:B------:R-:W3:Y:S02]  /*02d0*/  LDCU.64 UR4, c[0x0][0x348] ;  /* 0x00006900ff0477ac */ /* 0x000ee40008000a00 */
[----:B---3--:R-:W-:Y:S02]  /*02e0*/  UIADD3 UR6, UP1, UPT, UR4, 0x80, URZ ;  /* 0x0000008004067890 */ /* 0x008fe4000ff3e0ff */
[----:B------:R-:W-:Y:S02]  /*02f0*/  UIADD3 UR4, UP0, UPT, UR4, 0x180, URZ ;  /* 0x0000018004047890 */ /* 0x000fe4000ff1e0ff */
[----:B------:R-:W-:Y:S02]  /*0300*/  UIADD3.X UR7, UPT, UPT, URZ, UR5, URZ, UP1, !UPT ;  /* 0x00000005ff077290 */ /* 0x000fe40008ffe4ff */
[----:B------:R-:W-:-:S07]  /*0310*/  UIADD3.X UR5, UPT, UPT, URZ, UR5, URZ, UP0, !UPT ;  /* 0x00000005ff057290 */ /* 0x000fce00087fe4ff */
[----:B------:R3:W-:Y:S02]  /*0320*/  UTMACCTL.PF [UR6] ;  /* 0x00000000060079b9 */ /* 0x0007e40008040000 */
[----:B------:R3:W-:Y:S02]  /*0330*/  UTMACCTL.PF [UR4] ;  /* 0x00000000040079b9 */ /* 0x0007e40008040000 */
[----:B---3--:R-:W-:Y:S01]  /*0340*/  NOP ;  /* 0x0000000000007918 */ /* 0x008fe20000000000 */
.L_x_5:
[----:B------:R-:W-:Y:S05]  /*0350*/  BSYNC.RECONVERGENT B0 ;  /* 0x0000000000007941 */ /* 0x000fea0003800200 */
.L_x_4:
[----:B------:R-:W-:Y:S04]  /*0360*/  BSSY.RECONVERGENT B0, `(.L_x_6) ;  /* 0x000000a000007945 */ /* 0x000fe80003800200 */
        /* <DEDUP_REMOVED lines=9> */
.L_x_7:
[----:B------:R-:W-:Y:S05]  /*0400*/  BSYNC.RECONVERGENT B0 ;  /* 0x0000000000007941 */ /* 0x000fea0003800200 */
.L_x_6:
[----:B------:R-:W3:Y:S01]  /*0410*/  LDCU.64 UR4, c[0x0][0x888] ;  /* 0x00011100ff0477ac */ /* 0x000ee20008000a00 */
[----:B------:R-:W-:Y:S02]  /*0420*/  UISETP.EQ.U32.AND UP1, UPT, UR8, URZ, UPT ;  /* 0x000000ff0800728c */ /* 0x000fe4000bf22070 */
[----:B------:R-:W-:Y:S02]  /*0430*/  UPLOP3.LUT UP3, UPT, UPT, UPT, UPT, 0x80, 0x8 ;  /* 0x000000000008789c */ /* 0x000fe40003f6f070 */
[----:B---3--:R-:W-:-:S04]  /*0440*/  UISETP.NE.U32.AND UP0, UPT, UR4, URZ, UPT ;  /* 0x000000ff0400728c */ /* 0x008fc8000bf05070 */
[----:B------:R-:W-:-:S04]  /*0450*/  UISETP.NE.AND.EX UP0, UPT, UR5, URZ, UPT, UP0 ;  /* 0x000000ff0500728c */ /* 0x000fc8000bf05300 */
[----:B------:R-:W-:-:S04]  /*0460*/  UISETP.EQ.OR.EX UP2, UPT, UR9, URZ, !UP0, UP1 ;  /* 0x000000ff0900728c */ /* 0x000fc8000c742710 */
[----:B------:R-:W-:-:S06]  /*0470*/  UP2UR UR4, UPR, URZ, 0x4 ;  /* 0x00000004ff047883 */ /* 0x000fcc0008000000 */
[----:B------:R-:W-:Y:S01]  /*0480*/  MOV R52, UR4 ;  /* 0x0000000400347c02 */ /* 0x000fe20008000f00 */
[----:B------:R-:W-:Y:S06]  /*0490*/  BRA.U !UP2, `(.L_x_8) ;  /* 0x000000010a207547 */ /* 0x000fec000b800000 */
[----:B------:R-:W-:Y:S01]  /*04a0*/  UISETP.NE.U32.AND UP1, UPT, UR8, URZ, UPT ;  /* 0x000000ff0800728c */ /* 0x000fe2000bf25070 */
[----:B-----5:R-:W-:Y:S01]  /*04b0*/  FSETP.NEU.AND P0, PT, R26, RZ, PT ;  /* 0x000000ff1a00720b */ /* 0x020fe20003f0d000 */
[----:B------:R-:W-:Y:S02]  /*04c0*/  USEL UR4, URZ, 0xffffffff, UP0 ;  /* 0xffffffffff047887 */ /* 0x000fe40008000000 */
[----:B------:R-:W-:-:S10]  /*04d0*/  UISETP.NE.AND.EX UP1, UPT, UR9, URZ, UPT, UP1 ;  /* 0x000000ff0900728c */ /* 0x000fd4000bf25310 */
[----:B------:R-:W-:Y:S01]  /*04e0*/  VOTEU.ANY UP0, P0 ;  /* 0x0000000000ff7886 */ /* 0x000fe20000000100 */
[----:B------:R-:W-:-:S04]  /*04f0*/  @!UP1 USEL UR4, URZ, 0xffffffff, UP0 ;  /* 0xffffffffff049887 */ /* 0x000fc80008000000 */
[----:B------:R-:W-:-:S04]  /*0500*/  ULOP3.LUT UR4, UR4, 0x1, URZ, 0xc0, !UPT ;  /* 0x0000000104047892 */ /* 0x000fc8000f8ec0ff */
[----:B------:R-:W-:-:S11]  /*0510*/  UISETP.NE.U32.AND UP3, UPT, UR4, 0x1, UPT ;  /* 0x000000010400788c */ /* 0x000fd6000bf65070 */
.L_x_8:
[----:B------:R-:W3:Y:S01]  /*0520*/  SHFL.IDX PT, R0, R47, RZ, 0x1f ;  /* 0x00001fff2f007589 */ /* 0x000ee200000e0000 */
[----:B------:R-:W-:-:S04]  /*0530*/  UISETP.NE.AND UP0, UPT, UR13, 0x2, UPT ;  /* 0x000000020d00788c */ /* 0x000fc8000bf05270 */
[----:B------:R-:W-:Y:S02]  /*0540*/  UISETP.EQ.AND UP1, UPT, UR33, URZ, !UP0 ;  /* 0x000000ff2100728c */ /* 0x000fe4000c722270 */
[----:B------:R-:W-:-:S04]  /*0550*/  USEL UR43, URZ, 0x1, UP0 ;  /* 0x00000001ff2b7887 */ /* 0x000fc80008000000 */
[----:B------:R-:W-:Y:S02]  /*0560*/  PLOP3.LUT P3, PT, P1, PT, UP1, 0x80, 0x8 ;  /* 0x000000000008781c */ /* 0x000fe40000f6f018 */
[----:B---3--:R-:W-:-:S13]  /*0570*/  ISETP.NE.AND P0, PT, R0, RZ, PT ;  /* 0x000000ff0000720c */ /* 0x008fda0003f05270 */
[----:B------:R-:W-:Y:S05]  /*0580*/  @P0 BRA `(.L_x_9) ;  /* 0x0000000000600947 */ /* 0x000fea0003800000 */
[----:B------:R-:W3:Y:S01]  /*0590*/  S2UR UR5, SR_CgaCtaId ;  /* 0x00000000000579c3 */ /* 0x000ee20000008800 */
[----:B------:R-:W-:Y:S01]  /*05a0*/  UMOV UR4, 0x400 ;  /* 0x0000040000047882 */ /* 0x000fe20000000000 */
[----:B------:R-:W-:Y:S01]  /*05b0*/  UMOV UR8, 0x1 ;  /* 0x0000000100087882 */ /* 0x000fe20000000000 */
[----:B------:R-:W-:Y:S01]  /*05c0*/  UMOV UR6, 0x2 ;  /* 0x0000000200067882 */ /* 0x000fe20000000000 */
[----:B------:R-:W-:-:S04]  /*05d0*/  UIADD3 UR8, UPT, UPT, -UR8, 0x100000, URZ ;  /* 0x0010000008087890 */ /* 0x000fc8000fffe1ff */
[----:B------:R-:W-:Y:S02]  /*05e0*/  USHF.L.U32 UR9, UR8, 0xb, URZ ;  /* 0x0000000b08097899 */ /* 0x000fe400080006ff */
[----:B------:R-:W-:Y:S02]  /*05f0*/  USHF.L.U32 UR8, UR8, 0x1, URZ ;  /* 0x0000000108087899 */ /* 0x000fe400080006ff */
[----:B------:R-:W-:-:S04]  /*0600*/  UIADD3 UR6, UPT, UPT, -UR6, 0x100000, URZ ;  /* 0x0010000006067890 */ /* 0x000fc8000fffe1ff */
[----:B------:R-:W-:Y:S02]  /*0610*/  USHF.L.U32 UR7, UR6, 0xb, URZ ;  /* 0x0000000b06077899 */ /* 0x000fe400080006ff */
[----:B------:R-:W-:Y:S01]  /*0620*/  USHF.L.U32 UR6, UR6, 0x1, URZ ;  /* 0x0000000106067899 */ /* 0x000fe200080006ff */
[----:B------:R-:W-:Y:S01]  /*0630*/  ELECT P0, URZ, PT ;  /* 0x0000000000ff782f */ /* 0x000fe20003800000 */
[----:B---3--:R-:W-:Y:S01]  /*0640*/  ULEA UR4, UR5, UR4, 0x18 ;  /* 0x0000000405047291 */ /* 0x008fe2000f8ec0ff */
[----:B------:R-:W3:Y:S11]  /*0650*/  FENCE.VIEW.ASYNC.S ;  /* 0x00000000000073c6 */ /* 0x000ef60000000000 */
[----:B---3--:R3:W4:Y:S01]  /*0660*/  SYNCS.EXCH.64 URZ, [UR4], UR8 ;  /* 0x0000000804ff75b2 */ /* 0x0087220008000100 */
[----:B------:R3:W1:Y:S01]  /*0670*/  SYNCS.EXCH.64 URZ, [UR4+0x28], UR6 ;  /* 0x0000280604ff75b2 */ /* 0x0006620008000100 */
        /* <DEDUP_REMOVED lines=8> */
[----:B------:R-:W-:Y:S01]  /*0700*/  NOP ;  /* 0x0000000000007918 */ /* 0x000fe20000000000 */
.L_x_9:
[----:B------:R-:W2:Y:S01]  /*0710*/  SHFL.IDX PT, R0, R47, RZ, 0x1f ;  /* 0x00001fff2f007589 */ /* 0x000ea200000e0000 */
[----:B------:R-:W-:Y:S01]  /*0720*/  NOP ;  /* 0x0000000000007918 */ /* 0x000fe20000000000 */
[----:B--2---:R-:W-:-:S13]  /*0730*/  ISETP.NE.AND P0, PT, R0, 0x1, PT ;  /* 0x000000010000780c */ /* 0x004fda0003f05270 */
[----:B------:R-:W-:Y:S05]  /*0740*/  @P0 BRA `(.L_x_10) ;  /* 0x0000000000500947 */ /* 0x000fea0003800000 */
[----:B------:R-:W2:Y:S01]  /*0750*/  S2UR UR5, SR_CgaCtaId ;  /* 0x00000000000579c3 */ /* 0x000ea20000008800 */
[----:B---3--:R-:W-:Y:S01]  /*0760*/  UMOV UR4, 0x400 ;  /* 0x0000040000047882 */ /* 0x008fe20000000000 */
        /* <DEDUP_REMOVED lines=9> */
[----:B--2---:R-:W-:Y:S01]  /*0800*/  ULEA UR4, UR5, UR4, 0x18 ;  /* 0x0000000405047291 */ /* 0x004fe2000f8ec0ff */
[----:B------:R-:W2:Y:S11]  /*0810*/  FENCE.VIEW.ASYNC.S ;  /* 0x00000000000073c6 */ /* 0x000eb60000000000 */
[----:B--2---:R2:W3:Y:S01]  /*0820*/  SYNCS.EXCH.64 URZ, [UR4+0x50], UR8 ;  /* 0x0000500804ff75b2 */ /* 0x0044e20008000100 */
[----:B------:R2:W1:Y:S01]  /*0830*/  SYNCS.EXCH.64 URZ, [UR4+0x68], UR6 ;  /* 0x0000680604ff75b2 */ /* 0x0004620008000100 */
[----:B------:R2:W1:Y:S01]  /*0840*/  SYNCS.EXCH.64 URZ, [UR4+0x58], UR8 ;  /* 0x0000580804ff75b2 */ /* 0x0004620008000100 */
[----:B------:R2:W1:Y:S01]  /*0850*/  SYNCS.EXCH.64 URZ, [UR4+0x70], UR6 ;  /* 0x0000700604ff75b2 */ /* 0x0004620008000100 */
[----:B------:R2:W1:Y:S01]  /*0860*/  SYNCS.EXCH.64 URZ, [UR4+0x60], UR8 ;  /* 0x0000600804ff75b2 */ /* 0x0004620008000100 */
[----:B------:R2:W1:Y:S01]  /*0870*/  SYNCS.EXCH.64 URZ, [UR4+0x78], UR6 ;  /* 0x0000780604ff75b2 */ /* 0x0004620008000100 */
[----:B------:R-:W-:Y:S01]  /*0880*/  NOP ;  /* 0x0000000000007918 */ /* 0x000fe20000000000 */
.L_x_10:
[----:B------:R-:W4:Y:S01]  /*0890*/  SHFL.IDX PT, R0, R47, RZ, 0x1f ;  /* 0x00001fff2f007589 */ /* 0x000f2200000e0000 */
[----:B------:R-:W-:Y:S01]  /*08a0*/  NOP ;  /* 0x0000000000007918 */ /* 0x000fe20000000000 */
[----:B----4-:R-:W-:-:S13]  /*08b0*/  ISETP.NE.AND P0, PT, R0, 0x3, PT ;  /* 0x000000030000780c */ /* 0x010fda0003f05270 */
[----:B------:R-:W-:Y:S05]  /*08c0*/  @P0 BRA `(.L_x_11) ;  /* 0x0000000000300947 */ /* 0x000fea0003800000 */
[----:B------:R-:W4:Y:S01]  /*08d0*/  S2UR UR5, SR_CgaCtaId ;  /* 0x00000000000579c3 */ /* 0x000f220000008800 */
[----:B--23--:R-:W-:Y:S01]  /*08e0*/  UMOV UR6, 0x400 ;  /* 0x0000040000067882 */ /* 0x00cfe20000000000 */
[----:B------:R-:W-:Y:S01]  /*08f0*/  UMOV UR4, 0x20 ;  /* 0x0000002000047882 */ /* 0x000fe20000000000 */
[----:B------:R-:W-:Y:S01]  /*0900*/  ELECT P0, URZ, PT ;  /* 0x0000000000ff782f */ /* 0x000fe20003800000 */
[----:B----4-:R-:W-:Y:S02]  /*0910*/  ULEA UR6, UR5, UR6, 0x18 ;  /* 0x0000000605067291 */ /* 0x010fe4000f8ec0ff */
[----:B------:R-:W-:-:S04]  /*0920*/  UIADD3 UR4, UPT, UPT, -UR4, 0x100000, URZ ;  /* 0x0010000004047890 */ /* 0x000fc8000fffe1ff */
[----:B------:R-:W-:Y:S02]  /*0930*/  USHF.L.U32 UR5, UR4, 0xb, URZ ;  /* 0x0000000b04057899 */ /* 0x000fe400080006ff */
[----:B------:R-:W-:Y:S01]  /*0940*/  USHF.L.U32 UR4, UR4, 0x1, URZ ;  /* 0x0000000104047899 */ /* 0x000fe200080006ff */
[----:B------:R-:W2:Y:S11]  /*0950*/  FENCE.VIEW.ASYNC.S ;  /* 0x00000000000073c6 */ /* 0x000eb60000000000 */
[----:B--2---:R4:W2:Y:S01]  /*0960*/  SYNCS.EXCH.64 URZ, [UR6+0x80], UR4 ;  /* 0x0000800406ff75b2 */ /* 0x0048a20008000100 */
[----:B------:R4:W3:Y:S02]  /*0970*/  SYNCS.EXCH.64 URZ, [UR6+0x88], UR4 ;  /* 0x0000880406ff75b2 */ /* 0x0008e40008000100 */
[----:B----4-:R-:W-:Y:S01]  /*0980*/  NOP ;  /* 0x0000000000007918 */ /* 0x010fe20000000000 */
.L_x_11:
[----:B------:R-:W4:Y:S01]  /*0990*/  SHFL.IDX PT, R0, R47, RZ, 0x1f ;  /* 0x00001fff2f007589 */ /* 0x000f2200000e0000 */
[----:B------:R-:W-:Y:S01]  /*09a0*/  NOP ;  /* 0x0000000000007918 */ /* 0x000fe20000000000 */
[----:B----4-:R-:W-:-:S13]  /*09b0*/  ISETP.NE.AND P0, PT, R0, 0x4, PT ;  /* 0x000000040000780c */ /* 0x010fda0003f05270 */
[----:B------:R-:W-:Y:S05]  /*09c0*/  @P0 BRA `(.L_x_12) ;  /* 0x00000000004c0947 */ /* 0x000fea0003800000 */
[----:B------:R-:W4:Y:S01]  /*09d0*/  S2UR UR5, SR_CgaCtaId ;  /* 0x00000000000579c3 */ /* 0x000f220000008800 */
[----:B--23--:R-:W-:Y:S01]  /*09e0*/  UMOV UR4, 0x3a0 ;  /* 0x000003a000047882 */ /* 0x00cfe20000000000 */
[----:B------:R-:W-:Y:S01]  /*09f0*/  UMOV UR6, 0x400 ;  /* 0x0000040000067882 */ /* 0x000fe20000000000 */
[----:B------:R-:W-:Y:S01]  /*0a00*/  USEL UR4, UR4, 0x320, UP3 ;  /* 0x0000032004047887 */ /* 0x000fe20009800000 */
[----:B------:R-:W-:Y:S01]  /*0a10*/  UMOV UR8, 0x1 ;  /* 0x0000000100087882 */ /* 0x000fe20000000000 */
[----:B------:R-:W-:Y:S01]  /*0a20*/  ELECT P0, URZ, PT ;  /* 0x0000000000ff782f */ /* 0x000fe20003800000 */
[----:B------:R-:W-:-:S04]  /*0a30*/  UIADD3 UR8, UPT, UPT, -UR8, 0x100000, URZ ;  /* 0x0010000008087890 */ /* 0x000fc8000fffe1ff */
[----:B------:R-:W-:Y:S02]  /*0a40*/  USHF.L.U32 UR9, UR8, 0xb, URZ ;  /* 0x0000000b08097899 */ /* 0x000fe400080006ff */
[----:B------:R-:W-:Y:S02]  /*0a50*/  USHF.L.U32 UR8, UR8, 0x1, URZ ;  /* 0x0000000108087899 */ /* 0x000fe400080006ff */
[----:B----4-:R-:W-:Y:S02]  /*0a60*/  ULEA UR6, UR5, UR6, 0x18 ;  /* 0x0000000605067291 */ /* 0x010fe4000f8ec0ff */
[----:B------:R-:W-:-:S04]  /*0a70*/  UIADD3 UR4, UPT, UPT, -UR4, 0x100000, URZ ;  /* 0x0010000004047890 */ /* 0x000fc8000fffe1ff */
[----:B------:R-:W-:Y:S02]  /*0a80*/  USHF.L.U32 UR5, UR4, 0xb, URZ ;  /* 0x0000000b04057899 */ /* 0x000fe400080006ff */
[----:B------:R-:W-:Y:S01]  /*0a90*/  USHF.L.U32 UR4, UR4, 0x1, URZ ;  /* 0x0000000104047899 */ /* 0x000fe200080006ff */
[----:B------:R-:W2:Y:S03]  /*0aa0*/  FENCE.VIEW.ASYNC.S ;  /* 0x00000000000073c6 */ /* 0x000ea60000000000 */
[----:B--2---:R4:W2:Y:S08]  /*0ab0*/  SYNCS.EXCH.64 URZ, [UR6+0x90], UR8 ;  /* 0x0000900806ff75b2 */ /* 0x0048b00008000100 */
[----:B------:R4:W3:Y:S01]  /*0ac0*/  SYNCS.EXCH.64 URZ, [UR6+0xa0], UR4 ;  /* 0x0000a00406ff75b2 */ /* 0x0008e20008000100 */
[----:B------:R4:W1:Y:S01]  /*0ad0*/  SYNCS.EXCH.64 URZ, [UR6+0x98], UR8 ;  /* 0x0000980806ff75b2 */ /* 0x0008620008000100 */
[----:B------:R4:W1:Y:S02]  /*0ae0*/  SYNCS.EXCH.64 URZ, [UR6+0xa8], UR4 ;  /* 0x0000a80406ff75b2 */ /* 0x0008640008000100 */
[----:B----4-:R-:W-:Y:S01]  /*0af0*/  NOP ;  /* 0x0000000000007918 */ /* 0x010fe20000000000 */
.L_x_12:
[----:B------:R-:W4:Y:S01]  /*0b00*/  SHFL.IDX PT, R0, R47, RZ, 0x1f ;  /* 0x00001fff2f007589 */ /* 0x000f2200000e0000 */
[----:B------:R-:W-:Y:S01]  /*0b10*/  NOP ;  /* 0x0000000000007918 */ /* 0x000fe20000000000 */
[----:B----4-:R-:W-:-:S13]  /*0b20*/  ISETP.NE.AND P0, PT, R0, 0x5, PT ;  /* 0x000000050000780c */ /* 0x010fda0003f05270 */
[----:B------:R-:W-:Y:S05]  /*0b30*/  @P0 BRA `(.L_x_13) ;  /* 0x0000000000580947 */ /* 0x000fea0003800000 */
[----:B------:R-:W4:Y:S01]  /*0b40*/  S2UR UR5, SR_CgaCtaId ;  /* 0x00000000000579c3 */ /* 0x000f220000008800 */
[----:B--23--:R-:W-:Y:S01]  /*0b50*/  UMOV UR4, 0x400 ;  /* 0x0000040000047882 */ /* 0x00cfe20000000000 */
        /* <DEDUP_REMOVED lines=9> */
[----:B----4-:R-:W-:Y:S01]  /*0bf0*/  ULEA UR4, UR5, UR4, 0x18 ;  /* 0x0000000405047291 */ /* 0x010fe2000f8ec0ff */
[----:B------:R-:W2:Y:S11]  /*0c00*/  FENCE.VIEW.ASYNC.S ;  /* 0x00000000000073c6 */ /* 0x000eb60000000000 */
[----:B--2---:R4:W2:Y:S01]  /*0c10*/  SYNCS.EXCH.64 URZ, [UR4+0xb0], UR6 ;  /* 0x0000b00604ff75b2 */ /* 0x0048a20008000100 */
[----:B------:R4:W3:Y:S01]  /*0c20*/  SYNCS.EXCH.64 URZ, [UR4+0xd0], UR8 ;  /* 0x0000d00804ff75b2 */ /* 0x0008e20008000100 */
[----:B------:R4:W1:Y:S01]  /*0c30*/  SYNCS.EXCH.64 URZ, [UR4+0xb8], UR6 ;  /* 0x0000b80604ff75b2 */ /* 0x0008620008000100 */
[----:B------:R4:W1:Y:S01]  /*0c40*/  SYNCS.EXCH.64 URZ, [UR4+0xd8], UR8 ;  /* 0x0000d80804ff75b2 */ /* 0x0008620008000100 */
[----:B------:R4:W1:Y:S01]  /*0c50*/  SYNCS.EXCH.64 URZ, [UR4+0xc0], UR6 ;  /* 0x0000c00604ff75b2 */ /* 0x0008620008000100 */
[----:B------:R4:W1:Y:S01]  /*0c60*/  SYNCS.EXCH.64 URZ, [UR4+0xe0], UR8 ;  /* 0x0000e00804ff75b2 */ /* 0x0008620008000100 */
[----:B------:R4:W1:Y:S01]  /*0c70*/  SYNCS.EXCH.64 URZ, [UR4+0xc8], UR6 ;  /* 0x0000c80604ff75b2 */ /* 0x0008620008000100 */
[----:B------:R4:W1:Y:S02]  /*0c80*/  SYNCS.EXCH.64 URZ, [UR4+0xe8], UR8 ;  /* 0x0000e80804ff75b2 */ /* 0x0008640008000100 */
[----:B----4-:R-:W-:Y:S01]  /*0c90*/  NOP ;  /* 0x0000000000007918 */ /* 0x010fe20000000000 */
.L_x_13:
[----:B------:R-:W4:Y:S01]  /*0ca0*/  SHFL.IDX PT, R0, R47, RZ, 0x1f ;  /* 0x00001fff2f007589 */ /* 0x000f2200000e0000 */
[----:B------:R-:W-:Y:S01]  /*0cb0*/  ISETP.NE.OR P1, PT, RZ, UR13, !P1 ;  /* 0x0000000dff007c0c */ /* 0x000fe2000cf25670 */
[----:B------:R-:W-:Y:S01]  /*0cc0*/  NOP ;  /* 0x0000000000007918 */ /* 0x000fe20000000000 */
[----:B----4-:R-:W-:-:S13]  /*0cd0*/  ISETP.NE.AND P0, PT, R0, 0x3, PT ;  /* 0x000000030000780c */ /* 0x010fda0003f05270 */
[----:B------:R-:W-:Y:S05]  /*0ce0*/  @P0 BRA `(.L_x_14) ;  /* 0x0000000000380947 */ /* 0x000fea0003800000 */
[----:B------:R-:W4:Y:S01]  /*0cf0*/  S2UR UR5, SR_CgaCtaId ;  /* 0x00000000000579c3 */ /* 0x000f220000008800 */
[----:B--23--:R-:W-:Y:S01]  /*0d00*/  UMOV UR4, 0x400 ;  /* 0x0000040000047882 */ /* 0x00cfe20000000000 */
[----:B------:R-:W-:Y:S01]  /*0d10*/  UMOV UR6, 0x20 ;  /* 0x0000002000067882 */ /* 0x000fe20000000000 */
[----:B------:R-:W-:Y:S01]  /*0d20*/  ELECT P0, URZ, PT ;  /* 0x0000000000ff782f */ /* 0x000fe20003800000 */
[----:B------:R-:W-:-:S04]  /*0d30*/  UIADD3 UR6, UPT, UPT, -UR6, 0x100000, URZ ;  /* 0x0010000006067890 */ /* 0x000fc8000fffe1ff */
[----:B------:R-:W-:Y:S02]  /*0d40*/  USHF.L.U32 UR7, UR6, 0xb, URZ ;  /* 0x0000000b06077899 */ /* 0x000fe400080006ff */
[----:B------:R-:W-:Y:S02]  /*0d50*/  USHF.L.U32 UR6, UR6, 0x1, URZ ;  /* 0x0000000106067899 */ /* 0x000fe400080006ff */
[----:B----4-:R-:W-:Y:S01]  /*0d60*/  ULEA UR4, UR5, UR4, 0x18 ;  /* 0x0000000405047291 */ /* 0x010fe2000f8ec0ff */
[----:B------:R-:W2:Y:S11]  /*0d70*/  FENCE.VIEW.ASYNC.S ;  /* 0x00000000000073c6 */ /* 0x000eb60000000000 */
[----:B--2---:R4:W2:Y:S01]  /*0d80*/  SYNCS.EXCH.64 URZ, [UR4+0xf0], UR6 ;  /* 0x0000f00604ff75b2 */ /* 0x0048a20008000100 */
[----:B------:R4:W3:Y:S01]  /*0d90*/  SYNCS.EXCH.64 URZ, [UR4+0x100], UR6 ;  /* 0x0001000604ff75b2 */ /* 0x0008e20008000100 */
[----:B------:R4:W1:Y:S01]  /*0da0*/  SYNCS.EXCH.64 URZ, [UR4+0xf8], UR6 ;  /* 0x0000f80604ff75b2 */ /* 0x0008620008000100 */
[----:B------:R4:W1:Y:S02]  /*0db0*/  SYNCS.EXCH.64 URZ, [UR4+0x108], UR6 ;  /* 0x0001080604ff75b2 */ /* 0x0008640008000100 */
[----:B----4-:R-:W-:Y:S01]  /*0dc0*/  NOP ;  /* 0x0000000000007918 */ /* 0x010fe20000000000 */
.L_x_14:
[----:B--23--:R-:W2:Y:S01]  /*0dd0*/  S2UR UR7, SR_CgaCtaId ;  /* 0x00000000000779c3 */ /* 0x00cea20000008800 */
[----:B------:R-:W-:Y:S01]  /*0de0*/  VOTEU.ALL UP0, P1 ;  /* 0x0000000000ff7886 */ /* 0x000fe20000800000 */
[----:B------:R-:W-:Y:S01]  /*0df0*/  UMOV UR4, 0x20 ;  /* 0x0000002000047882 */ /* 0x000fe20000000000 */
[----:B------:R-:W-:Y:S01]  /*0e00*/  NOP ;  /* 0x0000000000007918 */ /* 0x000fe20000000000 */
[----:B------:R-:W-:Y:S01]  /*0e10*/  LOP3.LUT R3, R58, 0x1f, RZ, 0xc0, !PT ;  /* 0x0000001f3a037812 */ /* 0x000fe200078ec0ff */
[----:B------:R-:W-:Y:S01]  /*0e20*/  UISETP.NE.AND UP4, UPT, UR13, URZ, UPT ;  /* 0x000000ff0d00728c */ /* 0x000fe2000bf85270 */
[----:B------:R-:W-:Y:S01]  /*0e30*/  @!UP0 UMOV UR6, 0x400 ;  /* 0x0000040000068882 */ /* 0x000fe20000000000 */
[----:B------:R-:W-:-:S04]  /*0e40*/  @!UP0 UIADD3 UR4, UPT, UPT, -UR4, 0x100000, URZ ;  /* 0x0010000004048890 */ /* 0x000fc8000fffe1ff */
[----:B------:R-:W-:Y:S02]  /*0e50*/  @!UP0 USHF.L.U32 UR5, UR4, 0xb, URZ ;  /* 0x0000000b04058899 */ /* 0x000fe400080006ff */
[----:B------:R-:W-:Y:S02]  /*0e60*/  @!UP0 USHF.L.U32 UR4, UR4, 0x1, URZ ;  /* 0x0000000104048899 */ /* 0x000fe400080006ff */
[----:B--2---:R-:W-:Y:S01]  /*0e70*/  @!UP0 ULEA UR6, UR7, UR6, 0x18 ;  /* 0x0000000607068291 */ /* 0x004fe2000f8ec0ff */
[----:B------:R-:W2:Y:S01]  /*0e80*/  LDCU UR7, c[0x0][0x36c] ;  /* 0x00006d80ff0777ac */ /* 0x000ea20008000800 */
[----:B------:R-:W-:Y:S01]  /*0e90*/  VOTEU.ALL UP0, P1 ;  /* 0x0000000000ff7886 */ /* 0x000fe20000800000 */
[----:B------:R-:W3:Y:S09]  /*0ea0*/  FENCE.VIEW.ASYNC.S ;  /* 0x00000000000073c6 */ /* 0x000ef20000000000 */
[----:B---3--:R3:W4:Y:S01]  /*0eb0*/  @!UP0 SYNCS.EXCH.64 URZ, [UR6+0x110], UR4 ;  /* 0x0001100406ff85b2 */ /* 0x0087220008000100 */
[----:B--2---:R-:W-:-:S09]  /*0ec0*/  UISETP.EQ.U32.AND UP5, UPT, UR7, 0x1, UPT ;  /* 0x000000010700788c */ /* 0x004fd2000bfa2070 */
[----:B---3--:R-:W-:Y:S05]  /*0ed0*/  BRA.U !UP5, `(.L_x_15) ;  /* 0x000000010d087547 */ /* 0x008fea000b800000 */
[----:B-1--4-:R-:W-:Y:S01]  /*0ee0*/  UCGABAR_ARV ;  /* 0x00000000000079c7 */ /* 0x012fe20008000000 */
[----:B------:R-:W-:Y:S05]  /*0ef0*/  BRA `(.L_x_16) ;  /* 0x0000000000047947 */ /* 0x000fea0003800000 */
.L_x_15:
[----:B-1--4-:R-:W-:Y:S01]  /*0f00*/  NOP ;  /* 0x0000000000007918 */ /* 0x012fe20000000000 */
.L_x_16:
[----:B------:R-:W1:Y:S01]  /*0f10*/  S2UR UR19, SR_CTAID.X ;  /* 0x00000000001379c3 */ /* 0x000e620000002500 */
[----:B------:R-:W-:-:S05]  /*0f20*/  CS2R.32 R51, SR_CgaSize ;  /* 0x0000000000337805 */ /* 0x000fca0000008a00 */
[----:B------:R-:W-:-:S05]  /*0f30*/  IMAD R51, R51, -0xa0, RZ ;  /* 0xffffff6033337824 */ /* 0x000fca00078e02ff */
[----:B------:R-:W-:-:S14]  /*0f40*/  R2UR UR5, R51 ;  /* 0x00000000330572ca */ /* 0x000fdc00000e0000 */
[----:B------:R-:W2:Y:S01]  /*0f50*/  LDCU UR5, c[0x0][UR5+0x2b0] ;  /* 0x00005600050577ac */ /* 0x000ea20008000800 */
[----:B------:R-:W-:-:S05]  /*0f60*/  CS2R.32 R51, SR_CgaSize ;  /* 0x0000000000337805 */ /* 0x000fca0000008a00 */
[----:B------:R-:W-:-:S05]  /*0f70*/  IMAD R51, R51, -0xa0, RZ ;  /* 0xffffff6033337824 */ /* 0x000fca00078e02ff */
[----:B------:R-:W-:-:S14]  /*0f80*/  R2UR UR4, R51 ;  /* 0x00000000330472ca */ /* 0x000fdc00000e0000 */
[----:B------:R-:W3:Y:S01]  /*0f90*/  LDCU UR4, c[0x0][UR4+0x2b4] ;  /* 0x00005680040477ac */ /* 0x000ee20008000800 */
[----:B------:R-:W4:Y:S01]  /*0fa0*/  S2UR UR7, SR_CTAID.Y ;  /* 0x00000000000779c3 */ /* 0x000f220000002600 */
[----:B------:R-:W-:-:S05]  /*0fb0*/  CS2R.32 R51, SR_CgaSize ;  /* 0x0000000000337805 */ /* 0x000fca0000008a00 */
[----:B------:R-:W-:-:S05]  /*0fc0*/  IMAD R51, R51, -0xa0, RZ ;  /* 0xffffff6033337824 */ /* 0x000fca00078e02ff */
[----:B------:R-:W-:-:S14]  /*0fd0*/  R2UR UR8, R51 ;  /* 0x00000000330872ca */ /* 0x000fdc00000e0000 */
[----:B------:R-:W3:Y:S01]  /*0fe0*/  LDCU UR8, c[0x0][UR8+0x2a0] ;  /* 0x00005400080877ac */ /* 0x000ee20008000800 */
[----:B------:R-:W-:-:S05]  /*0ff0*/  CS2R.32 R51, SR_CgaSize ;  /* 0x0000000000337805 */ /* 0x000fca0000008a00 */
[----:B------:R-:W-:-:S05]  /*1000*/  IMAD R51, R51, -0xa0, RZ ;  /* 0xffffff6033337824 */ /* 0x000fca00078e02ff */
[----:B------:R-:W-:-:S14]  /*1010*/  R2UR UR9, R51 ;  /* 0x00000000330972ca */ /* 0x000fdc00000e0000 */
[----:B------:R-:W3:Y:S01]  /*1020*/  LDCU UR9, c[0x0][UR9+0x2a4] ;  /* 0x00005480090977ac */ /* 0x000ee20008000800 */
[----:B------:R-:W3:Y:S01]  /*1030*/  S2UR UR10, SR_CgaCtaId ;  /* 0x00000000000a79c3 */ /* 0x000ee20000008800 */
[----:B------:R-:W-:Y:S01]  /*1040*/  UISETP.GT.U32.AND UP0, UPT, UR33, 0xffff, UPT ;  /* 0x0000ffff2100788c */ /* 0x000fe2000bf04070 */
[----:B------:R-:W3:Y:S01]  /*1050*/  LDCU UR18, c[0x0][0xb24] ;  /* 0x00016480ff1277ac */ /* 0x000ee20008000800 */
[----:B------:R-:W-:Y:S01]  /*1060*/  UMOV UR29, 0x5 ;  /* 0x00000005001d7882 */ /* 0x000fe20000000000 */
[----:B-1----:R-:W-:-:S04]  /*1070*/  I2FP.F32.U32 R2, UR19 ;  /* 0x0000001300027c45 */ /* 0x002fc80008201000 */
[----:B------:R-:W1:Y:S01]  /*1080*/  S2UR UR36, SR_CTAID.Z ;  /* 0x00000000002479c3 */ /* 0x000e620000002700 */
[----:B------:R-:W1:Y:S01]  /*1090*/  LDCU UR42, c[0x0][0xb24] ;  /* 0x00016480ff2a77ac */ /* 0x000e620008000800 */
[----:B--2---:R-:W-:Y:S01]  /*10a0*/  FMUL R2, R2, UR5 ;  /* 0x0000000502027c20 */ /* 0x004fe20008400000 */
[----:B------:R-:W-:Y:S01]  /*10b0*/  USEL UR5, UR33, 0xffff, !UP0 ;  /* 0x0000ffff21057887 */ /* 0x000fe2000c000000 */
[----:B----4-:R-:W-:Y:S01]  /*10c0*/  I2FP.F32.U32 R0, UR7 ;  /* 0x0000000700007c45 */ /* 0x010fe20008201000 */
[----:B------:R-:W2:Y:S03]  /*10d0*/  LDCU UR27, c[0x0][0xb30] ;  /* 0x00016600ff1b77ac */ /* 0x000ea60008000800 */
[----:B------:R-:W4:Y:S01]  /*10e0*/  F2I.U32.TRUNC.NTZ R2, R2 ;  /* 0x0000000200027305 */ /* 0x000f22000020f000 */
[----:B---3--:R-:W-:Y:S01]  /*10f0*/  FMUL R0, R0, UR4 ;  /* 0x0000000400007c20 */ /* 0x008fe20008400000 */
[----:B------:R-:W-:-:S02]  /*1100*/  ULOP3.LUT UR24, UR5, 0xffff, URZ, 0xc0, !UPT ;  /* 0x0000ffff05187892 */ /* 0x000fc4000f8ec0ff */
[----:B------:R-:W-:Y:S02]  /*1110*/  USHF.L.U32 UR28, UR10, 0x9, URZ ;  /* 0x000000090a1c7899 */ /* 0x000fe400080006ff */
[----:B------:R-:W-:Y:S02]  /*1120*/  UISETP.GE.AND UP2, UPT, UR18, 0x1, UPT ;  /* 0x000000011200788c */ /* 0x000fe4000bf46270 */
[----:B------:R-:W3:Y:S01]  /*1130*/  F2I.U32.TRUNC.NTZ R0, R0 ;  /* 0x0000000000007305 */ /* 0x000ee2000020f000 */
[----:B------:R-:W-:Y:S01]  /*1140*/  UMOV UR25, UR7 ;  /* 0x0000000700197c82 */ /* 0x000fe20008000000 */
[----:B------:R-:W-:Y:S01]  /*1150*/  UMOV UR20, UR19 ;  /* 0x0000001300147c82 */ /* 0x000fe20008000000 */
[----:B----4-:R-:W-:Y:S02]  /*1160*/  R2UR UR4, R2 ;  /* 0x00000000020472ca */ /* 0x010fe400000e0000 */
[----:B------:R-:W-:Y:S02]  /*1170*/  PRMT R2, RZ, 0x7610, R2 ;  /* 0x00007610ff027816 */ /* 0x000fe40000000002 */
[----:B---3--:R-:W-:-:S02]  /*1180*/  R2UR UR6, R0 ;  /* 0x00000000000672ca */ /* 0x008fc400000e0000 */
[----:B------:R-:W-:-:S07]  /*1190*/  PRMT R0, RZ, 0x7610, R0 ;  /* 0x00007610ff007816 */ /* 0x000fce0000000000 */
[----:B------:R-:W-:-:S04]  /*11a0*/  UIADD3 UR5, UPT, UPT, -UR4, URZ, URZ ;  /* 0x000000ff04057290 */ /* 0x000fc8000fffe1ff */
[----:B------:R-:W-:Y:S02]  /*11b0*/  UIMAD UR5, UR8, UR5, UR19 ;  /* 0x00000005080572a4 */ /* 0x000fe4000f8e0213 */
[----:B------:R-:W-:-:S04]  /*11c0*/  UIADD3 UR4, UPT, UPT, -UR6, URZ, URZ ;  /* 0x000000ff06047290 */ /* 0x000fc8000fffe1ff */
[----:B------:R-:W-:Y:S01]  /*11d0*/  IMAD.U32 R51, RZ, RZ, UR5 ;  /* 0x00000005ff337e24 */ /* 0x000fe2000f8e00ff */
[----:B------:R-:W-:-:S06]  /*11e0*/  UIMAD UR4, UR9, UR4, UR7 ;  /* 0x00000004090472a4 */ /* 0x000fcc000f8e0207 */
[----:B------:R-:W-:Y:S01]  /*11f0*/  IMAD.U32 R50, RZ, RZ, UR4 ;  /* 0x00000004ff327e24 */ /* 0x000fe2000f8e00ff */
[----:B-12---:R-:W-:Y:S06]  /*1200*/  BRA.U UP4, `(.L_x_17) ;  /* 0x0000000104447547 */ /* 0x006fec000b800000 */
[----:B------:R-:W-:Y:S02]  /*1210*/  R2UR UR4, R51 ;  /* 0x00000000330472ca */ /* 0x000fe400000e0000 */
[----:B------:R-:W-:-:S11]  /*1220*/  R2UR UR8, R50 ;  /* 0x00000000320872ca */ /* 0x000fd600000e0000 */
[----:B------:R-:W-:Y:S02]  /*1230*/  UISETP.GT.U32.AND UP0, UPT, UR4, 0x1, UPT ;  /* 0x000000010400788c */ /* 0x000fe4000bf04070 */
[----:B------:R-:W-:Y:S02]  /*1240*/  ULOP3.LUT UR4, UR4, 0xfffffffe, URZ, 0xc0, !UPT ;  /* 0xfffffffe04047892 */ /* 0x000fe4000f8ec0ff */
[----:B------:R-:W-:Y:S02]  /*1250*/  UISETP.NE.AND UP1, UPT, UR8, URZ, UP0 ;  /* 0x000000ff0800728c */ /* 0x000fe40008725270 */
[----:B------:R-:W-:Y:S02]  /*1260*/  UISETP.NE.AND UP0, UPT, UR8, 0x1, UP0 ;  /* 0x000000010800788c */ /* 0x000fe40008705270 */
[----:B------:R-:W-:Y:S02]  /*1270*/  USEL UR7, URZ, 0x1, UP1 ;  /* 0x00000001ff077887 */ /* 0x000fe40008800000 */
[----:B------:R-:W-:-:S02]  /*1280*/  USEL UR6, URZ, 0x4, UP0 ;  /* 0x00000004ff067887 */ /* 0x000fc40008000000 */
[----:B------:R-:W-:Y:S02]  /*1290*/  USEL UR5, URZ, 0x2, UP1 ;  /* 0x00000002ff057887 */ /* 0x000fe40008800000 */
[----:B------:R-:W-:Y:S02]  /*12a0*/  ULEA UR4, UR8, UR4, 0x1 ;  /* 0x0000000408047291 */ /* 0x000fe4000f8e08ff */
[----:B------:R-:W-:Y:S02]  /*12b0*/  USEL UR8, URZ, 0x8, UP0 ;  /* 0x00000008ff087887 */ /* 0x000fe40008000000 */
[----:B------:R-:W-:-:S03]  /*12c0*/  UIADD3 UR5, UPT, UPT, UR5, UR6, UR7 ;  /* 0x0000000605057290 */ /* 0x000fc6000fffe007 */
[----:B------:R-:W-:Y:S01]  /*12d0*/  UMOV UR6, 0x3 ;  /* 0x0000000300067882 */ /* 0x000fe20000000000 */
[----:B------:R-:W-:Y:S02]  /*12e0*/  UIADD3 UR5, UPT, UPT, UR5, UR8, URZ ;  /* 0x0000000805057290 */ /* 0x000fe4000fffe0ff */
[----:B------:R-:W-:-:S04]  /*12f0*/  USHF.L.U32 UR4, UR6, UR4, URZ ;  /* 0x0000000406047299 */ /* 0x000fc800080006ff */
[----:B------:R-:W-:Y:S02]  /*1300*/  IMAD.U32 R2, RZ, RZ, UR5 ;  /* 0x00000005ff027e24 */ /* 0x000fe4000f8e00ff */
[----:B------:R-:W-:Y:S02]  /*1310*/  IMAD.U32 R0, RZ, RZ, UR4 ;  /* 0x00000004ff007e24 */ /* 0x000fe4000f8e00ff */
.L_x_17:
[----:B------:R-:W-:Y:S05]  /*1320*/  BRA.U !UP2, `(.L_x_18) ;  /* 0x000000010ad07547 */ /* 0x000fea000b800000 */
[----:B------:R-:W1:Y:S01]  /*1330*/  LDCU.128 UR20, c[0x0][0xb10] ;  /* 0x00016200ff1477ac */ /* 0x000e620008000c00 */
[----:B------:R-:W2:Y:S01]  /*1340*/  LDCU UR12, c[0x0][0x370] ;  /* 0x00006e00ff0c77ac */ /* 0x000ea20008000800 */
[----:B------:R-:W3:Y:S01]  /*1350*/  LDCU UR5, c[0x0][0x374] ;  /* 0x00006e80ff0577ac */ /* 0x000ee20008000800 */
[----:B------:R-:W4:Y:S01]  /*1360*/  LDCU UR26, c[0x0][0xb0c] ;  /* 0x00016180ff1a77ac */ /* 0x000f220008000800 */
[----:B------:R-:W4:Y:S01]  /*1370*/  LDCU UR4, c[0x0][0xb20] ;  /* 0x00016400ff0477ac */ /* 0x000f220008000800 */
[----:B------:R-:W4:Y:S01]  /*1380*/  LDCU.64 UR16, c[0x0][0xb28] ;  /* 0x00016500ff1077ac */ /* 0x000f220008000a00 */
[----:B-1----:R-:W-:Y:S02]  /*1390*/  UISETP.NE.AND UP0, UPT, UR22, 0x1, UPT ;  /* 0x000000011600788c */ /* 0x002fe4000bf05270 */
[----:B---3--:R-:W-:Y:S02]  /*13a0*/  UIMAD.WIDE.U32 UR6, UR5, UR23, URZ ;  /* 0x00000017050672a5 */ /* 0x008fe4000f8e00ff */
[----:B--2---:R-:W-:-:S02]  /*13b0*/  UIMAD.WIDE.U32 UR8, UR12, UR20, URZ ;  /* 0x000000140c0872a5 */ /* 0x004fc4000f8e00ff */
[----:B----4-:R-:W-:Y:S02]  /*13c0*/  UISETP.NE.AND UP1, UPT, UR26, 0x1, UPT ;  /* 0x000000011a00788c */ /* 0x010fe4000bf25270 */
[----:B------:R-:W-:Y:S01]  /*13d0*/  UISETP.NE.AND UP2, UPT, UR18, 0x1, UPT ;  /* 0x000000011200788c */ /* 0x000fe2000bf45270 */
[----:B------:R-:W-:Y:S02]  /*13e0*/  UMOV UR6, UR7 ;  /* 0x0000000700067c82 */ /* 0x000fe40008000000 */
[----:B------:R-:W-:Y:S01]  /*13f0*/  UMOV UR8, UR9 ;  /* 0x0000000900087c82 */ /* 0x000fe20008000000 */
[----:B------:R-:W-:Y:S02]  /*1400*/  @UP0 USHF.R.U32.HI UR5, URZ, UR4, UR6 ;  /* 0x00000004ff050299 */ /* 0x000fe40008011606 */
[----:B------:R-:W-:Y:S02]  /*1410*/  UIMAD.WIDE.U32 UR14, UR25, UR23, URZ ;  /* 0x00000017190e72a5 */ /* 0x000fe4000f8e00ff */
[----:B------:R-:W-:-:S02]  /*1420*/  UIMAD.WIDE.U32 UR6, UR5, UR16, URZ ;  /* 0x00000010050672a5 */ /* 0x000fc4000f8e00ff */
[----:B------:R-:W-:Y:S02]  /*1430*/  @UP1 USHF.R.U32.HI UR12, URZ, UR21, UR8 ;  /* 0x00000015ff0c1299 */ /* 0x000fe40008011608 */
[----:B------:R-:W-:Y:S02]  /*1440*/  UIMAD.WIDE.U32 UR10, UR19, UR20, URZ ;  /* 0x00000014130a72a5 */ /* 0x000fe4000f8e00ff */
[----:B------:R-:W-:Y:S01]  /*1450*/  UIMAD.WIDE.U32 UR8, UR12, UR16, URZ ;  /* 0x000000100c0872a5 */ /* 0x000fe2000f8e00ff */
[----:B------:R-:W-:Y:S01]  /*1460*/  UMOV UR14, UR15 ;  /* 0x0000000f000e7c82 */ /* 0x000fe20008000000 */
[----:B------:R-:W-:Y:S01]  /*1470*/  UMOV UR6, UR7 ;  /* 0x0000000700067c82 */ /* 0x000fe20008000000 */
[----:B------:R-:W-:Y:S02]  /*1480*/  USHF.R.U32.HI UR14, URZ, UR4, UR14 ;  /* 0x00000004ff0e7299 */ /* 0x000fe4000801160e */
[----:B------:R-:W-:Y:S01]  /*1490*/  @UP2 USHF.R.U32.HI UR5, URZ, UR17, UR6 ;  /* 0x00000011ff052299 */ /* 0x000fe20008011606 */
[----:B------:R-:W-:-:S02]  /*14a0*/  UMOV UR10, UR11 ;  /* 0x0000000b000a7c82 */ /* 0x000fc40008000000 */
[----:B------:R-:W-:Y:S01]  /*14b0*/  UMOV UR6, UR9 ;  /* 0x0000000900067c82 */ /* 0x000fe20008000000 */
[----:B------:R-:W-:Y:S02]  /*14c0*/  USHF.R.U32.HI UR10, URZ, UR21, UR10 ;  /* 0x00000015ff0a7299 */ /* 0x000fe4000801160a */
[----:B------:R-:W-:Y:S02]  /*14d0*/  @UP2 USHF.R.U32.HI UR12, URZ, UR17, UR6 ;  /* 0x00000011ff0c2299 */ /* 0x000fe40008011606 */
[----:B------:R-:W-:Y:S02]  /*14e0*/  USEL UR4, UR25, UR14, !UP0 ;  /* 0x0000000e19047287 */ /* 0x000fe4000c000000 */
[----:B------:R-:W-:Y:S02]  /*14f0*/  UIMAD UR6, UR5, UR18, URZ ;  /* 0x00000012050672a4 */ /* 0x000fe4000f8e02ff */
[----:B------:R-:W-:Y:S02]  /*1500*/  USEL UR5, UR19, UR10, !UP1 ;  /* 0x0000000a13057287 */ /* 0x000fe4000c800000 */
[----:B------:R-:W-:-:S02]  /*1510*/  UIMAD UR8, UR12, UR18, URZ ;  /* 0x000000120c0872a4 */ /* 0x000fc4000f8e02ff */
[----:B------:R-:W-:Y:S02]  /*1520*/  UISETP.GE.AND UP0, UPT, UR4, UR6, UPT ;  /* 0x000000060400728c */ /* 0x000fe4000bf06270 */
[----:B------:R-:W-:Y:S02]  /*1530*/  UIMAD.WIDE.U32 UR6, UR4, UR16, URZ ;  /* 0x00000010040672a5 */ /* 0x000fe4000f8e00ff */
[----:B------:R-:W-:Y:S02]  /*1540*/  UISETP.GE.OR UP0, UPT, UR5, UR8, UP0 ;  /* 0x000000080500728c */ /* 0x000fe40008706670 */
[----:B------:R-:W-:Y:S02]  /*1550*/  UIMAD.WIDE.U32 UR8, UR5, UR16, URZ ;  /* 0x00000010050872a5 */ /* 0x000fe4000f8e00ff */
[----:B------:R-:W-:Y:S02]  /*1560*/  USHF.R.U32.HI UR7, URZ, UR17, UR7 ;  /* 0x00000011ff077299 */ /* 0x000fe40008011607 */
[----:B------:R-:W-:-:S02]  /*1570*/  UIADD3 UR10, UPT, UPT, -UR4, URZ, URZ ;  /* 0x000000ff040a7290 */ /* 0x000fc4000fffe1ff */
[----:B------:R-:W-:Y:S02]  /*1580*/  USEL UR7, UR4, UR7, !UP2 ;  /* 0x0000000704077287 */ /* 0x000fe4000d000000 */
[----:B------:R-:W-:Y:S01]  /*1590*/  UIADD3 UR20, UPT, UPT, -UR5, URZ, URZ ;  /* 0x000000ff05147290 */ /* 0x000fe2000fffe1ff */
[----:B------:R-:W-:Y:S01]  /*15a0*/  @!UP0 UMOV UR6, UR9 ;  /* 0x0000000900068c82 */ /* 0x000fe20008000000 */
[----:B------:R-:W-:Y:S02]  /*15b0*/  UIADD3 UR8, UPT, UPT, -UR7, URZ, URZ ;  /* 0x000000ff07087290 */ /* 0x000fe4000fffe1ff */
[----:B------:R-:W-:Y:S02]  /*15c0*/  @!UP0 USHF.R.U32.HI UR6, URZ, UR17, UR6 ;  /* 0x00000011ff068299 */ /* 0x000fe40008011606 */
[----:B------:R-:W-:Y:S02]  /*15d0*/  UIMAD UR8, UR18, UR8, UR4 ;  /* 0x00000008120872a4 */ /* 0x000fe4000f8e0204 */
[----:B------:R-:W-:-:S02]  /*15e0*/  @!UP0 USEL UR6, UR5, UR6, !UP2 ;  /* 0x0000000605068287 */ /* 0x000fc4000d000000 */
[----:B------:R-:W-:Y:S02]  /*15f0*/  UIMAD UR25, UR22, UR10, UR25 ;  /* 0x0000000a161972a4 */ /* 0x000fe4000f8e0219 */
[----:B------:R-:W-:Y:S02]  /*1600*/  @!UP0 UIADD3 UR7, UPT, UPT, UR7, -UR6, URZ ;  /* 0x8000000607078290 */ /* 0x000fe4000fffe0ff */
[----:B------:R-:W-:Y:S02]  /*1610*/  @!UP0 UIMAD UR6, UR8, UR12, UR6 ;  /* 0x0000000c080682a4 */ /* 0x000fe4000f8e0206 */
[----:B------:R-:W-:Y:S02]  /*1620*/  @!UP0 UIMAD UR4, UR7, UR18, UR5 ;  /* 0x00000012070482a4 */ /* 0x000fe4000f8e0205 */
[----:B------:R-:W-:Y:S02]  /*1630*/  UIMAD UR20, UR26, UR20, UR19 ;  /* 0x000000141a1472a4 */ /* 0x000fe4000f8e0213 */
[----:B------:R-:W-:Y:S01]  /*1640*/  UIMAD UR25, UR4, UR22, UR25 ;  /* 0x00000016041972a4 */ /* 0x000fe2000f8e0219 */
[----:B------:R-:W-:-:S02]  /*1650*/  @!UP0 UMOV UR5, UR6 ;  /* 0x0000000600058c82 */ /* 0x000fc40008000000 */
[----:B------:R-:W-:-:S12]  /*1660*/  UIMAD UR20, UR5, UR26, UR20 ;  /* 0x0000001a051472a4 */ /* 0x000fd8000f8e0214 */
.L_x_18:
[----:B------:R-:W-:Y:S02]  /*1670*/  UISETP.NE.AND UP1, UPT, UR27, 0x1, UPT ;  /* 0x000000011b00788c */ /* 0x000fe4000bf25270 */
[----:B------:R-:W-:Y:S02]  /*1680*/  UISETP.NE.AND UP0, UPT, UR13, 0x2, UPT ;  /* 0x000000020d00788c */ /* 0x000fe4000bf05270 */
[----:B------:R-:W-:Y:S02]  /*1690*/  ULOP3.LUT UR28, UR28, 0x400, URZ, 0xc0, !UPT ;  /* 0x000004001c1c7892 */ /* 0x000fe4000f8ec0ff */
[----:B------:R-:W-:-:S03]  /*16a0*/  USHF.L.U32 UR24, UR29, UR24, URZ ;  /* 0x000000181d187299 */ /* 0x000fc600080006ff */
[----:B------:R-:W-:Y:S09]  /*16b0*/  BRA.U UP1, `(.L_x_19) ;  /* 0x0000000101447547 */ /* 0x000ff2000b800000 */
[----:B------:R-:W1:Y:S01]  /*16c0*/  LDCU.128 UR8, c[0x0][0xb10] ;  /* 0x00016200ff0877ac */ /* 0x000e620008000c00 */
[----:B------:R-:W2:Y:S01]  /*16d0*/  LDCU UR12, c[0x0][0xb0c] ;  /* 0x00016180ff0c77ac */ /* 0x000ea20008000800 */
[----:B------:R-:W3:Y:S01]  /*16e0*/  LDCU UR14, c[0x0][0xb20] ;  /* 0x00016400ff0e77ac */ /* 0x000ee20008000800 */
[----:B-1----:R-:W-:Y:S02]  /*16f0*/  UIMAD.WIDE.U32 UR6, UR20, UR8, URZ ;  /* 0x00000008140672a5 */ /* 0x002fe4000f8e00ff */
[----:B------:R-:W-:Y:S02]  /*1700*/  UIMAD.WIDE.U32 UR4, UR25, UR11, URZ ;  /* 0x0000000b190472a5 */ /* 0x000fe4000f8e00ff */
[----:B--2---:R-:W-:Y:S02]  /*1710*/  UISETP.NE.AND UP2, UPT, UR12, 0x1, UPT ;  /* 0x000000010c00788c */ /* 0x004fe4000bf45270 */
[----:B------:R-:W-:Y:S01]  /*1720*/  UISETP.NE.AND UP1, UPT, UR10, 0x1, UPT ;  /* 0x000000010a00788c */ /* 0x000fe2000bf25270 */
[----:B------:R-:W-:-:S02]  /*1730*/  UMOV UR6, UR7 ;  /* 0x0000000700067c82 */ /* 0x000fc40008000000 */
[----:B------:R-:W-:Y:S01]  /*1740*/  UMOV UR4, UR5 ;  /* 0x0000000500047c82 */ /* 0x000fe20008000000 */
[----:B------:R-:W-:Y:S02]  /*1750*/  USHF.R.U32.HI UR6, URZ, UR9, UR6 ;  /* 0x00000009ff067299 */ /* 0x000fe40008011606 */
[----:B---3--:R-:W-:Y:S02]  /*1760*/  USHF.R.U32.HI UR4, URZ, UR14, UR4 ;  /* 0x0000000eff047299 */ /* 0x008fe40008011604 */
[----:B------:R-:W-:Y:S02]  /*1770*/  USEL UR5, UR20, UR6, !UP2 ;  /* 0x0000000614057287 */ /* 0x000fe4000d000000 */
[----:B------:R-:W-:-:S04]  /*1780*/  USEL UR4, UR25, UR4, !UP1 ;  /* 0x0000000419047287 */ /* 0x000fc8000c800000 */
[----:B------:R-:W-:Y:S02]  /*1790*/  UIADD3 UR6, UPT, UPT, -UR4, UR5, URZ ;  /* 0x0000000504067290 */ /* 0x000fe4000fffe1ff */
[----:B------:R-:W-:Y:S02]  /*17a0*/  UIADD3 UR4, UPT, UPT, UR4, -UR5, URZ ;  /* 0x8000000504047290 */ /* 0x000fe4000fffe0ff */
[----:B------:R-:W-:Y:S02]  /*17b0*/  UIMAD UR25, UR6, UR10, UR25 ;  /* 0x0000000a061972a4 */ /* 0x000fe4000f8e0219 */
[----:B------:R-:W-:-:S12]  /*17c0*/  UIMAD UR20, UR4, UR12, UR20 ;  /* 0x0000000c041472a4 */ /* 0x000fd8000f8e0214 */
.L_x_19:
[----:B------:R-:W-:Y:S05]  /*17d0*/  BRA.U !UP5, `(.L_x_20) ;  /* 0x000000010d0c7547 */ /* 0x000fea000b800000 */
[----:B------:R-:W-:Y:S01]  /*17e0*/  UCGABAR_WAIT ;  /* 0x0000000000007dc7 */ /* 0x000fe20008000000 */
[----:B------:R-:W-:Y:S01]  /*17f0*/  CCTL.IVALL ;  /* 0x00000000ff00798f */ /* 0x000fe20002000000 */
[----:B------:R-:W-:Y:S05]  /*1800*/  BRA `(.L_x_21) ;  /* 0x0000000000047947 */ /* 0x000fea0003800000 */
.L_x_20:
[----:B------:R-:W-:Y:S06]  /*1810*/  BAR.SYNC.DEFER_BLOCKING 0x0 ;  /* 0x0000000000007b1d */ /* 0x000fec0000010000 */
.L_x_21:
[----:B------:R-:W-:Y:S05]  /*1820*/  BRA.U UP0, `(.L_x_22) ;  /* 0x0000001500147547 */ /* 0x000fea000b800000 */
[----:B------:R-:W1:Y:S01]  /*1830*/  LDCU UR6, c[0x0][0x38c] ;  /* 0x00007180ff0677ac */ /* 0x000e620008000800 */
[----:B------:R-:W2:Y:S01]  /*1840*/  S2UR UR9, SR_CgaCtaId ;  /* 0x00000000000979c3 */ /* 0x000ea20000008800 */
[----:B------:R-:W-:Y:S01]  /*1850*/  PLOP3.LUT P1, PT, PT, PT, UP3, 0x80, 0x8 ;  /* 0x000000000008781c */ /* 0x000fe20003f2f038 */
[----:B------:R-:W-:Y:S01]  /*1860*/  IMAD.MOV.U32 R12, RZ, RZ, 0x1 ;  /* 0x00000001ff0c7424 */ /* 0x000fe200078e00ff */
[----:B------:R-:W-:Y:S01]  /*1870*/  UMOV UR8, 0x400 ;  /* 0x0000040000087882 */ /* 0x000fe20000000000 */
[----:B------:R-:W-:Y:S01]  /*1880*/  UISETP.NE.AND UP1, UPT, UR13, URZ, UPT ;  /* 0x000000ff0d00728c */ /* 0x000fe2000bf25270 */
[----:B------:R-:W-:Y:S01]  /*1890*/  ISETP.NE.AND P2, PT, R3, RZ, P3 ;  /* 0x000000ff0300720c */ /* 0x000fe20001f45270 */
[----:B------:R-:W-:Y:S01]  /*18a0*/  USHF.L.U32 UR7, UR19, 0x6, URZ ;  /* 0x0000000613077899 */ /* 0x000fe200080006ff */
[----:B------:R-:W-:Y:S01]  /*18b0*/  PLOP3.LUT P1, PT, P1, PT, PT, 0x8, 0x80 ;  /* 0x000000000080781c */ /* 0x000fe20000f2e170 */
[----:B------:R-:W-:Y:S01]  /*18c0*/  USHF.L.U32 UR46, UR19, 0x5, URZ ;  /* 0x00000005132e7899 */ /* 0x000fe200080006ff */
[----:B------:R-:W-:Y:S01]  /*18d0*/  CS2R R10, SRZ ;  /* 0x00000000000a7805 */ /* 0x000fe2000001ff00 */
[----:B------:R-:W-:Y:S01]  /*18e0*/  IMAD.MOV.U32 R9, RZ, RZ, RZ ;  /* 0x000000ffff097224 */ /* 0x000fe200078e00ff */
[----:B------:R-:W3:Y:S01]  /*18f0*/  LDCU UR39, c[0x0][0x370] ;  /* 0x00006e00ff2777ac */ /* 0x000ee20008000800 */
[----:B------:R-:W-:Y:S01]  /*1900*/  IMAD.MOV.U32 R8, RZ, RZ, 0x1 ;  /* 0x00000001ff087424 */ /* 0x000fe200078e00ff */
[----:B------:R-:W-:-:S02]  /*1910*/  USEL UR21, UR43, 0x2, UP1 ;  /* 0x000000022b157887 */ /* 0x000fc40008800000 */
[----:B-1----:R-:W-:Y:S02]  /*1920*/  UIADD3 UR5, UPT, UPT, UR6, 0x1f, URZ ;  /* 0x0000001f06057890 */ /* 0x002fe4000fffe0ff */
[----:B------:R-:W-:Y:S02]  /*1930*/  UIADD3 UR47, UPT, UPT, UR6, 0x3e, URZ ;  /* 0x0000003e062f7890 */ /* 0x000fe4000fffe0ff */
[----:B------:R-:W-:Y:S01]  /*1940*/  USHF.R.S32.HI UR4, URZ, 0x1f, UR5 ;  /* 0x0000001fff047899 */ /* 0x000fe20008011405 */
[----:B------:R-:W1:Y:S03]  /*1950*/  LDCU.64 UR26, c[0x0][0x348] ;  /* 0x00006900ff1a77ac */ /* 0x000e660008000a00 */
[----:B------:R-:W-:Y:S02]  /*1960*/  ULEA.HI UR4, UR4, UR5, URZ, 0x5 ;  /* 0x0000000504047291 */ /* 0x000fe4000f8f28ff */
[----:B--2---:R-:W-:-:S02]  /*1970*/  ULEA UR13, UR9, UR8, 0x18 ;  /* 0x00000008090d7291 */ /* 0x004fc4000f8ec0ff */
[----:B------:R-:W-:Y:S02]  /*1980*/  USHF.R.S32.HI UR41, URZ, 0x5, UR4 ;  /* 0x00000005ff297899 */ /* 0x000fe40008011404 */
[----:B------:R-:W-:Y:S02]  /*1990*/  UIADD3 UR4, UPT, UPT, UR6, -0x1, URZ ;  /* 0xffffffff06047890 */ /* 0x000fe4000fffe0ff */
[----:B------:R-:W-:Y:S02]  /*19a0*/  UISETP.LT.U32.AND UP0, UPT, UR41, 0x5, UPT ;  /* 0x000000052900788c */ /* 0x000fe4000bf01070 */
[----:B------:R-:W-:Y:S02]  /*19b0*/  UISETP.GE.U32.AND UP2, UPT, UR4, -0x3f, UPT ;  /* 0xffffffc10400788c */ /* 0x000fe4000bf46070 */
[----:B------:R-:W-:Y:S02]  /*19c0*/  USEL UR40, UR41, 0x5, UP0 ;  /* 0x0000000529287887 */ /* 0x000fe40008000000 */
[----:B------:R-:W-:-:S02]  /*19d0*/  ULOP3.LUT UR5, UR7, 0x40, URZ, 0xc0, !UPT ;  /* 0x0000004007057892 */ /* 0x000fc4000f8ec0ff */
[----:B------:R-:W-:Y:S02]  /*19e0*/  UIADD3 UR4, UPT, UPT, UR40, -0x1, URZ ;  /* 0xffffffff28047890 */ /* 0x000fe4000fffe0ff */
[----:B------:R-:W-:Y:S01]  /*19f0*/  ULEA UR30, UR28, UR13, 0x1 ;  /* 0x0000000d1c1e7291 */ /* 0x000fe2000f8e08ff */
[----:B------:R-:W2:Y:S02]  /*1a00*/  LDCU UR38, c[0x0][0x374] ;  /* 0x00006e80ff2677ac */ /* 0x000ea40008000800 */
[----:B------:R-:W-:Y:S02]  /*1a10*/  @UP2 UIADD3 UR4, UPT, UPT, UR40, URZ, URZ ;  /* 0x000000ff28042290 */ /* 0x000fe4000fffe0ff */
[----:B------:R-:W-:Y:S02]  /*1a20*/  ULOP3.LUT UR46, UR46, 0x20, URZ, 0xc0, !UPT ;  /* 0x000000202e2e7892 */ /* 0x000fe4000f8ec0ff */
[----:B------:R-:W-:Y:S02]  /*1a30*/  ULEA.HI UR45, UR28, UR5, URZ, 0x1b ;  /* 0x000000051c2d7291 */ /* 0x000fe4000f8fd8ff */
[----:B------:R-:W-:-:S02]  /*1a40*/  UIADD3 UR30, UPT, UPT, UR30, 0x3300, URZ ;  /* 0x000033001e1e7890 */ /* 0x000fc4000fffe0ff */
[----:B------:R-:W-:Y:S02]  /*1a50*/  UIADD3 UR44, UPT, UPT, UR41, -UR40, URZ ;  /* 0x80000028292c7290 */ /* 0x000fe4000fffe0ff */
[----:B------:R-:W-:Y:S02]  /*1a60*/  UIADD3 UR29, UPT, UPT, UR4, 0x1, URZ ;  /* 0x00000001041d7890 */ /* 0x000fe4000fffe0ff */
[----:B------:R-:W-:Y:S01]  /*1a70*/  UIADD3 UR43, UPT, UPT, -UR4, URZ, URZ ;  /* 0x000000ff042b7290 */ /* 0x000fe2000fffe1ff */
[----:B-1-3--:R-:W-:-:S11]  /*1a80*/  UMOV UR6, URZ ;  /* 0x000000ff00067c82 */ /* 0x00afd60008000000 */
.L_x_42:
[----:B------:R-:W1:Y:S02]  /*1a90*/  S2UR UR4, SR_CgaCtaId ;  /* 0x00000000000479c3 */ /* 0x000e640000008800 */
[----:B-1----:R-:W-:-:S09]  /*1aa0*/  UISETP.NE.AND UP0, UPT, UR4, URZ, UPT ;  /* 0x000000ff0400728c */ /* 0x002fd2000bf05270 */
[----:B------:R-:W-:Y:S05]  /*1ab0*/  BRA.U UP0, `(.L_x_23) ;  /* 0x0000000100287547 */ /* 0x000fea000b800000 */
[----:B------:R-:W-:Y:S02]  /*1ac0*/  LEA R0, R9, UR13, 0x3 ;  /* 0x0000000d09007c11 */ /* 0x000fe4000f8e18ff */
[----:B------:R-:W-:-:S04]  /*1ad0*/  SHF.L.U32 R2, R8, 0x1f, RZ ;  /* 0x0000001f08027819 */ /* 0x000fc800000006ff */
[----:B------:R-:W1:Y:S02]  /*1ae0*/  SYNCS.PHASECHK.TRANS64.TRYWAIT P0, [R0+URZ+0x100], R2 ;  /* 0x00010002000075a7 */ /* 0x000e6400080011ff */
[----:B-1----:R-:W-:Y:S05]  /*1af0*/  @!P0 BRA `(.L_x_24) ;  /* 0x00000060007c8947 */ /* 0x002fea0003800000 */
.L_x_134:
[----:B------:R-:W-:Y:S01]  /*1b00*/  VIADD R9, R9, 0x1 ;  /* 0x0000000109097836 */ /* 0x000fe20000000000 */
[----:B------:R1:W-:Y:S04]  /*1b10*/  SYNCS.ARRIVE.TRANS64.A1T0 RZ, [R0+URZ+0xf0], RZ ;  /* 0x0000f0ff00ff79a7 */ /* 0x0003e800081000ff */
[----:B------:R-:W-:-:S04]  /*1b20*/  ISETP.NE.AND P0, PT, R9, 0x2, PT ;  /* 0x000000020900780c */ /* 0x000fc80003f05270 */
[----:B------:R-:W-:Y:S02]  /*1b30*/  SEL R9, R9, RZ, P0 ;  /* 0x000000ff09097207 */ /* 0x000fe40000000000 */
[----:B-1----:R-:W-:-:S04]  /*1b40*/  SEL R0, RZ, 0x1, P0 ;  /* 0x00000001ff007807 */ /* 0x002fc80000000000 */
[----:B------:R-:W-:-:S07]  /*1b50*/  LOP3.LUT R8, R8, R0, RZ, 0x3c, !PT ;  /* 0x0000000008087212 */ /* 0x000fce00078e3cff */
.L_x_23:
[----:B------:R-:W-:Y:S01]  /*1b60*/  ULEA UR4, UR6, UR13, 0x3 ;  /* 0x0000000d06047291 */ /* 0x000fe2000f8e18ff */
[----:B------:R-:W-:Y:S01]  /*1b70*/  SHF.L.U32 R0, R12, 0x1f, RZ ;  /* 0x0000001f0c007819 */ /* 0x000fe200000006ff */
[----:B------:R-:W-:Y:S02]  /*1b80*/  UISETP.GE.U32.AND UP0, UPT, UR47, 0x3f, UPT ;  /* 0x0000003f2f00788c */ /* 0x000fe4000bf06070 */
[----:B------:R-:W-:Y:S01]  /*1b90*/  ULEA UR11, UR25, UR46, 0x6 ;  /* 0x0000002e190b7291 */ /* 0x000fe2000f8e30ff */
[----:B------:R-:W-:-:S04]  /*1ba0*/  UMOV UR7, URZ ;  /* 0x000000ff00077c82 */ /* 0x000fc80008000000 */
[----:B------:R1:W3:Y:S01]  /*1bb0*/  SYNCS.PHASECHK.TRANS64.TRYWAIT P0, [UR4+0x28], R0 ;  /* 0x00002800ff0075a7 */ /* 0x0002e20008001104 */
[----:B------:R-:W-:-:S04]  /*1bc0*/  ULEA.HI UR4, UR20, UR20, URZ, 0x1 ;  /* 0x0000001414047291 */ /* 0x000fc8000f8f08ff */
[----:B------:R-:W-:-:S04]  /*1bd0*/  USHF.L.U32 UR4, UR4, 0x6, URZ ;  /* 0x0000000604047899 */ /* 0x000fc800080006ff */
[----:B------:R-:W-:-:S04]  /*1be0*/  ULOP3.LUT UR35, UR4, 0xffffff80, URZ, 0xc0, !UPT ;  /* 0xffffff8004237892 */ /* 0x000fc8000f8ec0ff */
[----:B------:R-:W-:Y:S01]  /*1bf0*/  UIADD3 UR35, UPT, UPT, UR45, UR35, URZ ;  /* 0x000000232d237290 */ /* 0x000fe2000fffe0ff */
[----:B------:R-:W-:Y:S11]  /*1c00*/  BRA.U !UP0, `(.L_x_25) ;  /* 0x0000000108c87547 */ /* 0x000ff6000b800000 */
[----:B------:R-:W-:Y:S01]  /*1c10*/  UMOV UR16, UR43 ;  /* 0x0000002b00107c82 */ /* 0x000fe20008000000 */
[----:B------:R-:W-:Y:S01]  /*1c20*/  UMOV UR4, UR6 ;  /* 0x0000000600047c82 */ /* 0x000fe20008000000 */
[----:B------:R-:W-:-:S05]  /*1c30*/  UMOV UR34, URZ ;  /* 0x000000ff00227c82 */ /* 0x000fca0008000000 */
.L_x_31:
[----:B------:R-:W-:Y:S01]  /*1c40*/  ULEA UR33, UR4, UR13, 0x3 ;  /* 0x0000000d04217291 */ /* 0x000fe2000f8e18ff */
[----:B------:R-:W-:Y:S01]  /*1c50*/  @P3 MOV R2, 0x3000 ;  /* 0x0000300000023802 */ /* 0x000fe20000000f00 */
[----:B-1-34-:R-:W-:Y:S10]  /*1c60*/  @P0 BRA `(.L_x_26) ;  /* 0x00000000000c0947 */ /* 0x01aff40003800000 */
[----:B------:R-:W-:-:S04]  /*1c70*/  SHF.L.U32 R3, R12, 0x1f, RZ ;  /* 0x0000001f0c037819 */ /* 0x000fc800000006ff */
[----:B------:R-:W3:Y:S02]  /*1c80*/  SYNCS.PHASECHK.TRANS64.TRYWAIT P0, [UR33+0x28], R3 ;  /* 0x00002803ff0075a7 */ /* 0x000ee40008001121 */
[----:B---3--:R-:W-:Y:S05]  /*1c90*/  @!P0 BRA `(.L_x_27) ;  /* 0x0000006000288947 */ /* 0x008fea0003800000 */
.L_x_26:
[----:B------:R3:W-:Y:S01]  /*1ca0*/  @P3 SYNCS.ARRIVE.TRANS64 RZ, [UR33], R2 ;  /* 0x00000002ffff39a7 */ /* 0x0007e20008000021 */
[----:B------:R-:W-:Y:S02]  /*1cb0*/  ULOP3.LUT UR5, UR21, 0x2, URZ, 0xfc, !UPT ;  /* 0x0000000215057892 */ /* 0x000fe4000f8efcff */
[----:B------:R-:W-:Y:S02]  /*1cc0*/  UIADD3 UR16, UPT, UPT, UR16, 0x1, URZ ;  /* 0x0000000110107890 */ /* 0x000fe4000fffe0ff */
[----:B------:R-:W-:Y:S02]  /*1cd0*/  UISETP.NE.AND UP0, UPT, UR5, 0x2, UPT ;  /* 0x000000020500788c */ /* 0x000fe4000bf05270 */
[----:B------:R-:W-:-:S07]  /*1ce0*/  UISETP.NE.AND UP2, UPT, UR16, 0x1, UPT ;  /* 0x000000011000788c */ /* 0x000fce000bf45270 */
[----:B------:R-:W-:Y:S05]  /*1cf0*/  BRA.U UP0, `(.L_x_28) ;  /* 0x0000000100047547 */ /* 0x000fea000b800000 */
[----:B--2---:R-:W-:Y:S05]  /*1d00*/  BPT.TRAP 0x1 ;  /* 0x000000040000795c */ /* 0x004fea0000300000 */
.L_x_28:
[----:B------:R-:W-:Y:S04]  /*1d10*/  BSSY.RECONVERGENT B0, `(.L_x_29) ;  /* 0x0000003000007945 */ /* 0x000fe80003800200 */
[----:B------:R-:W-:Y:S05]  /*1d20*/  @!P2 BRA `(.L_x_30) ;  /* 0x000000000004a947 */ /* 0x000fea0003800000 */
[----:B--2---:R-:W-:Y:S05]  /*1d30*/  BPT.TRAP 0x1 ;  /* 0x000000040000795c */ /* 0x004fea0000300000 */
.L_x_30:
[----:B--2---:R-:W-:Y:S05]  /*1d40*/  BSYNC.RECONVERGENT B0 ;  /* 0x0000000000007941 */ /* 0x004fea0003800200 */
.L_x_29:
[----:B------:R-:W-:Y:S02]  /*1d50*/  UIADD3 UR5, UPT, UPT, UR4, 0x1, URZ ;  /* 0x0000000104057890 */ /* 0x000fe4000fffe0ff */
[----:B------:R-:W-:Y:S02]  /*1d60*/  USHF.L.U32 UR8, UR4, 0xb, URZ ;  /* 0x0000000b04087899 */ /* 0x000fe400080006ff */
[----:B------:R-:W-:Y:S02]  /*1d70*/  UISETP.NE.AND UP0, UPT, UR5, 0x5, UPT ;  /* 0x000000050500788c */ /* 0x000fe4000bf05270 */
[----:B------:R-:W-:Y:S02]  /*1d80*/  ULOP3.LUT UR32, UR8, UR28, URZ, 0xfc, !UPT ;  /* 0x0000001c08207292 */ /* 0x000fe4000f8efcff */
[----:B------:R-:W-:Y:S02]  /*1d90*/  USEL UR7, URZ, 0x1, UP0 ;  /* 0x00000001ff077887 */ /* 0x000fe40008000000 */
[----:B------:R-:W-:-:S02]  /*1da0*/  USEL UR6, UR5, URZ, UP0 ;  /* 0x000000ff05067287 */ /* 0x000fc40008000000 */
[----:B------:R-:W-:Y:S02]  /*1db0*/  UIADD3 UR14, UP1, UPT, UR26, 0x80, URZ ;  /* 0x000000801a0e7890 */ /* 0x000fe4000ff3e0ff */
[----:B------:R-:W-:Y:S01]  /*1dc0*/  ULEA UR5, UR6, UR13, 0x3 ;  /* 0x0000000d06057291 */ /* 0x000fe2000f8e18ff */
[----:B------:R-:W-:Y:S01]  /*1dd0*/  LOP3.LUT R12, R12, UR7, RZ, 0x3c, !PT ;  /* 0x000000070c0c7c12 */ /* 0x000fe2000f8e3cff */
[----:B------:R-:W-:Y:S02]  /*1de0*/  ULEA UR32, UR32, UR13, 0x1 ;  /* 0x0000000d20207291 */ /* 0x000fe4000f8e08ff */
[----:B------:R-:W-:Y:S01]  /*1df0*/  UIADD3 UR4, UP0, UPT, UR26, 0x180, URZ ;  /* 0x000001801a047890 */ /* 0x000fe2000ff1e0ff */
[----:B-1----:R-:W-:Y:S01]  /*1e00*/  SHF.L.U32 R0, R12, 0x1f, RZ ;  /* 0x0000001f0c007819 */ /* 0x002fe200000006ff */
[----:B------:R-:W-:Y:S02]  /*1e10*/  ULOP3.LUT UR33, UR33, 0xfefffff8, URZ, 0xc0, !UPT ;  /* 0xfefffff821217892 */ /* 0x000fe4000f8ec0ff */
[----:B------:R-:W-:Y:S01]  /*1e20*/  UIADD3.X UR15, UPT, UPT, URZ, UR27, URZ, UP1, !UPT ;  /* 0x0000001bff0f7290 */ /* 0x000fe20008ffe4ff */
[----:B------:R4:W1:Y:S01]  /*1e30*/  SYNCS.PHASECHK.TRANS64.TRYWAIT P0, [UR5+0x28], R0 ;  /* 0x00002800ff0075a7 */ /* 0x0008620008001105 */
[----:B------:R-:W-:-:S02]  /*1e40*/  UIADD3 UR32, UPT, UPT, UR32, 0x3300, URZ ;  /* 0x0000330020207890 */ /* 0x000fc4000fffe0ff */
[----:B------:R-:W-:Y:S02]  /*1e50*/  UPRMT UR7, URZ, 0x5410, UR24 ;  /* 0x00005410ff077896 */ /* 0x000fe40008000018 */
[----:B------:R-:W-:Y:S02]  /*1e60*/  UIADD3 UR8, UPT, UPT, UR13, 0x8300, UR8 ;  /* 0x000083000d087890 */ /* 0x000fe4000fffe008 */
[----:B------:R-:W-:Y:S01]  /*1e70*/  UIADD3.X UR5, UPT, UPT, URZ, UR27, URZ, UP0, !UPT ;  /* 0x0000001bff057290 */ /* 0x000fe200087fe4ff */
[----:B------:R-:W-:Y:S01]  /*1e80*/  UMOV UR18, 0x0 ;  /* 0x0000000000127882 */ /* 0x000fe20000000000 */
[----:B------:R-:W-:Y:S01]  /*1e90*/  UMOV UR19, 0x10000000 ;  /* 0x1000000000137882 */ /* 0x000fe20000000000 */
[----:B------:R-:W-:Y:S01]  /*1ea0*/  UMOV UR10, UR34 ;  /* 0x00000022000a7c82 */ /* 0x000fe20008000000 */
[----:B------:R-:W-:Y:S01]  /*1eb0*/  UMOV UR12, UR36 ;  /* 0x00000024000c7c82 */ /* 0x000fe20008000000 */
[----:B------:R-:W-:Y:S01]  /*1ec0*/  UMOV UR9, UR33 ;  /* 0x0000002100097c82 */ /* 0x000fe20008000000 */
[----:B------:R2:W-:Y:S03]  /*1ed0*/  UTMALDG.3D.MULTICAST.2CTA [UR32], [UR14], UR7, desc[UR18] ;  /* 0x000012200e0073b4 */ /* 0x0005e60008211807 */
[----:B------:R3:W-:Y:S01]  /*1ee0*/  UTMALDG.3D.2CTA [UR8], [UR4], desc[UR18] ;  /* 0x00001208040075b4 */ /* 0x0007e20008211000 */
[----:B--2---:R-:W-:Y:S01]  /*1ef0*/  UIADD3 UR34, UPT, UPT, UR34, 0x20, URZ ;  /* 0x0000002022227890 */ /* 0x004fe2000fffe0ff */
[----:B------:R-:W-:Y:S01]  /*1f00*/  UMOV UR7, UR29 ;  /* 0x0000001d00077c82 */ /* 0x000fe20008000000 */
[----:B---3--:R-:W-:Y:S01]  /*1f10*/  UMOV UR4, UR6 ;  /* 0x0000000600047c82 */ /* 0x008fe20008000000 */
[----:B------:R-:W-:Y:S09]  /*1f20*/  BRA.U UP2, `(.L_x_31) ;  /* 0xfffffffd02447547 */ /* 0x000ff2000b83ffff */
.L_x_25:
[----:B------:R-:W-:Y:S01]  /*1f30*/  ULEA UR4, UR6, UR13, 0x3 ;  /* 0x0000000d06047291 */ /* 0x000fe2000f8e18ff */
[----:B-1--4-:R-:W-:Y:S01]  /*1f40*/  SHF.L.U32 R0, R12, 0x1f, RZ ;  /* 0x0000001f0c007819 */ /* 0x012fe200000006ff */
[----:B------:R-:W-:Y:S01]  /*1f50*/  @!P1 SYNCS.ARRIVE.TRANS64.A1T0 RZ, [UR13+0x88], RZ ;  /* 0x000088ffffff99a7 */ /* 0x000fe2000810000d */
[----:B------:R-:W-:-:S06]  /*1f60*/  UISETP.GT.AND UP0, UPT, UR41, UR40, UPT ;  /* 0x000000282900728c */ /* 0x000fcc000bf04270 */
[----:B---3--:R1:W3:Y:S03]  /*1f70*/  SYNCS.PHASECHK.TRANS64.TRYWAIT P0, [UR4+0x28], R0 ;  /* 0x00002800ff0075a7 */ /* 0x0082e60008001104 */
[----:B------:R-:W-:Y:S05]  /*1f80*/  BRA.U !UP0, `(.L_x_32) ;  /* 0x0000000108c07547 */ /* 0x000fea000b800000 */
[----:B------:R-:W-:Y:S01]  /*1f90*/  UIADD3 UR25, UPT, UPT, UR44, UR7, URZ ;  /* 0x000000072c197290 */ /* 0x000fe2000fffe0ff */
[----:B------:R-:W-:-:S11]  /*1fa0*/  UMOV UR4, UR6 ;  /* 0x0000000600047c82 */ /* 0x000fd60008000000 */
.L_x_38:
[----:B------:R-:W-:Y:S01]  /*1fb0*/  ULEA UR17, UR4, UR13, 0x3 ;  /* 0x0000000d04117291 */ /* 0x000fe2000f8e18ff */
[----:B---3--:R-:W-:Y:S01]  /*1fc0*/  @P3 MOV R2, 0x3000 ;  /* 0x0000300000023802 */ /* 0x008fe20000000f00 */
[----:B-1-3--:R-:W-:Y:S10]  /*1fd0*/  @P0 BRA `(.L_x_33) ;  /* 0x00000000000c0947 */ /* 0x00aff40003800000 */
[----:B------:R-:W-:-:S04]  /*1fe0*/  SHF.L.U32 R3, R12, 0x1f, RZ ;  /* 0x0000001f0c037819 */ /* 0x000fc800000006ff */
[----:B------:R-:W3:Y:S02]  /*1ff0*/  SYNCS.PHASECHK.TRANS64.TRYWAIT P0, [UR17+0x28], R3 ;  /* 0x00002803ff0075a7 */ /* 0x000ee40008001111 */
[----:B---3--:R-:W-:Y:S05]  /*2000*/  @!P0 BRA `(.L_x_34) ;  /* 0x0000005c00648947 */ /* 0x008fea0003800000 */
.L_x_33:
[----:B------:R3:W-:Y:S01]  /*2010*/  @P3 SYNCS.ARRIVE.TRANS64 RZ, [UR17], R2 ;  /* 0x00000002ffff39a7 */ /* 0x0007e20008000011 */
[----:B------:R-:W-:-:S04]  /*2020*/  ULOP3.LUT UR5, UR21, 0x2, URZ, 0xfc, !UPT ;  /* 0x0000000215057892 */ /* 0x000fc8000f8efcff */
[----:B------:R-:W-:-:S09]  /*2030*/  UISETP.NE.AND UP0, UPT, UR5, 0x2, UPT ;  /* 0x000000020500788c */ /* 0x000fd2000bf05270 */
[----:B------:R-:W-:Y:S05]  /*2040*/  BRA.U UP0, `(.L_x_35) ;  /* 0x0000000100047547 */ /* 0x000fea000b800000 */
[----:B--2---:R-:W-:Y:S05]  /*2050*/  BPT.TRAP 0x1 ;  /* 0x000000040000795c */ /* 0x004fea0000300000 */
.L_x_35:
[----:B------:R-:W-:Y:S04]  /*2060*/  BSSY.RECONVERGENT B0, `(.L_x_36) ;  /* 0x0000003000007945 */ /* 0x000fe80003800200 */
[----:B------:R-:W-:Y:S05]  /*2070*/  @!P2 BRA `(.L_x_37) ;  /* 0x000000000004a947 */ /* 0x000fea0003800000 */
[----:B--2---:R-:W-:Y:S05]  /*2080*/  BPT.TRAP 0x1 ;  /* 0x000000040000795c */ /* 0x004fea0000300000 */
.L_x_37:
[----:B--2---:R-:W-:Y:S05]  /*2090*/  BSYNC.RECONVERGENT B0 ;  /* 0x0000000000007941 */ /* 0x004fea0003800200 */
.L_x_36:
[----:B------:R-:W-:Y:S02]  /*20a0*/  UIADD3 UR5, UPT, UPT, UR4, 0x1, URZ ;  /* 0x0000000104057890 */ /* 0x000fe4000fffe0ff */
[----:B------:R-:W-:Y:S02]  /*20b0*/  UIADD3 UR14, UP1, UPT, UR26, 0x80, URZ ;  /* 0x000000801a0e7890 */ /* 0x000fe4000ff3e0ff */
[----:B------:R-:W-:Y:S02]  /*20c0*/  UISETP.NE.AND UP0, UPT, UR5, 0x5, UPT ;  /* 0x000000050500788c */ /* 0x000fe4000bf05270 */
[----:B------:R-:W-:Y:S02]  /*20d0*/  ULEA UR16, UR4, UR30, 0xc ;  /* 0x0000001e04107291 */ /* 0x000fe4000f8e60ff */
[----:B------:R-:W-:Y:S02]  /*20e0*/  USEL UR8, URZ, 0x1, UP0 ;  /* 0x00000001ff087887 */ /* 0x000fe40008000000 */
[----:B------:R-:W-:-:S02]  /*20f0*/  USEL UR6, UR5, URZ, UP0 ;  /* 0x000000ff05067287 */ /* 0x000fc40008000000 */
[----:B------:R-:W-:Y:S02]  /*2100*/  UIADD3 UR22, UP0, UPT, UR26, 0x180, URZ ;  /* 0x000001801a167890 */ /* 0x000fe4000ff1e0ff */
[----:B------:R-:W-:Y:S01]  /*2110*/  LOP3.LUT R12, R12, UR8, RZ, 0x3c, !PT ;  /* 0x000000080c0c7c12 */ /* 0x000fe2000f8e3cff */
[----:B------:R-:W-:Y:S02]  /*2120*/  ULEA UR8, UR4, UR13, 0xb ;  /* 0x0000000d04087291 */ /* 0x000fe4000f8e58ff */
[----:B------:R-:W-:Y:S01]  /*2130*/  ULEA UR5, UR6, UR13, 0x3 ;  /* 0x0000000d06057291 */ /* 0x000fe2000f8e18ff */
[----:B-1----:R-:W-:Y:S01]  /*2140*/  SHF.L.U32 R0, R12, 0x1f, RZ ;  /* 0x0000001f0c007819 */ /* 0x002fe200000006ff */
[----:B------:R-:W-:Y:S02]  /*2150*/  USHF.L.U32 UR18, UR7, 0x5, URZ ;  /* 0x0000000507127899 */ /* 0x000fe400080006ff */
[----:B------:R-:W-:Y:S02]  /*2160*/  ULOP3.LUT UR17, UR17, 0xfefffff8, URZ, 0xc0, !UPT ;  /* 0xfefffff811117892 */ /* 0x000fe4000f8ec0ff */
[----:B------:R-:W-:-:S02]  /*2170*/  UIADD3.X UR15, UPT, UPT, URZ, UR27, URZ, UP1, !UPT ;  /* 0x0000001bff0f7290 */ /* 0x000fc40008ffe4ff */
[----:B------:R-:W-:Y:S01]  /*2180*/  UPRMT UR4, URZ, 0x5410, UR24 ;  /* 0x00005410ff047896 */ /* 0x000fe20008000018 */
[----:B------:R4:W1:Y:S01]  /*2190*/  SYNCS.PHASECHK.TRANS64.TRYWAIT P0, [UR5+0x28], R0 ;  /* 0x00002800ff0075a7 */ /* 0x0008620008001105 */
[----:B------:R-:W-:Y:S02]  /*21a0*/  UIADD3 UR8, UPT, UPT, UR8, 0x8300, URZ ;  /* 0x0000830008087890 */ /* 0x000fe4000fffe0ff */
[----:B------:R-:W-:Y:S01]  /*21b0*/  UIADD3.X UR23, UPT, UPT, URZ, UR27, URZ, UP0, !UPT ;  /* 0x0000001bff177290 */ /* 0x000fe200087fe4ff */
[----:B------:R-:W-:Y:S01]  /*21c0*/  UMOV UR32, 0x0 ;  /* 0x0000000000207882 */ /* 0x000fe20000000000 */
[----:B------:R-:W-:Y:S01]  /*21d0*/  UMOV UR33, 0x10000000 ;  /* 0x1000000000217882 */ /* 0x000fe20000000000 */
[----:B------:R-:W-:Y:S01]  /*21e0*/  UMOV UR19, UR35 ;  /* 0x0000002300137c82 */ /* 0x000fe20008000000 */
[----:B------:R-:W-:Y:S01]  /*21f0*/  UMOV UR20, UR36 ;  /* 0x0000002400147c82 */ /* 0x000fe20008000000 */
[----:B------:R-:W-:Y:S01]  /*2200*/  UMOV UR12, UR36 ;  /* 0x00000024000c7c82 */ /* 0x000fe20008000000 */
[----:B------:R-:W-:Y:S01]  /*2210*/  UMOV UR9, UR17 ;  /* 0x0000001100097c82 */ /* 0x000fe20008000000 */
[----:B------:R-:W-:Y:S01]  /*2220*/  UMOV UR10, UR18 ;  /* 0x00000012000a7c82 */ /* 0x000fe20008000000 */
[----:B------:R2:W-:Y:S01]  /*2230*/  UTMALDG.3D.MULTICAST.2CTA [UR16], [UR14], UR4, desc[UR32] ;  /* 0x000020100e0073b4 */ /* 0x0005e20008211804 */
[----:B------:R-:W-:-:S04]  /*2240*/  UIADD3 UR7, UPT, UPT, UR7, 0x1, URZ ;  /* 0x0000000107077890 */ /* 0x000fc8000fffe0ff */
[----:B------:R-:W-:Y:S01]  /*2250*/  UISETP.NE.AND UP0, UPT, UR7, UR25, UPT ;  /* 0x000000190700728c */ /* 0x000fe2000bf05270 */
[----:B------:R4:W-:Y:S01]  /*2260*/  UTMALDG.3D.2CTA [UR8], [UR22], desc[UR32] ;  /* 0x00002008160075b4 */ /* 0x0009e20008211000 */
[----:B--2---:R-:W-:-:S07]  /*2270*/  UMOV UR4, UR6 ;  /* 0x0000000600047c82 */ /* 0x004fce0008000000 */
[----:B----4-:R-:W-:Y:S05]  /*2280*/  BRA.U UP0, `(.L_x_38) ;  /* 0xfffffffd00487547 */ /* 0x010fea000b83ffff */
.L_x_32:
[C---:B------:R-:W-:Y:S01]  /*2290*/  LEA R3, R11.reuse, UR13, 0x3 ;  /* 0x0000000d0b037c11 */ /* 0x040fe2000f8e18ff */
[----:B------:R-:W-:Y:S01]  /*22a0*/  NOP ;  /* 0x0000000000007918 */ /* 0x000fe20000000000 */
[----:B-1----:R-:W-:Y:S02]  /*22b0*/  SHF.L.U32 R0, R10, 0x1f, RZ ;  /* 0x0000001f0a007819 */ /* 0x002fe400000006ff */
[----:B------:R-:W-:Y:S02]  /*22c0*/  LEA R4, R11, UR13, 0x4 ;  /* 0x0000000d0b047c11 */ /* 0x000fe4000f8e20ff */
[----:B---3--:R-:W1:Y:S02]  /*22d0*/  SYNCS.PHASECHK.TRANS64.TRYWAIT P0, [R3+URZ+0x90], R0 ;  /* 0x00009000030075a7 */ /* 0x008e6400080011ff */
[----:B-1----:R-:W-:Y:S05]  /*22e0*/  @!P0 BRA `(.L_x_39) ;  /* 0x0000005800c48947 */ /* 0x002fea0003800000 */
.L_x_137:
[----:B------:R-:W3:Y:S01]  /*22f0*/  LDS.128 R4, [R4+0x120] ;  /* 0x0001200004047984 */ /* 0x000ee20000000c00 */
[----:B------:R-:W-:Y:S01]  /*2300*/  UISETP.GE.AND UP0, UPT, UR42, 0x1, UPT ;  /* 0x000000012a00788c */ /* 0x000fe2000bf06270 */
[----:B------:R-:W-:Y:S01]  /*2310*/  @!PT LDS RZ, [RZ] ;  /* 0x00000000fffff984 */ /* 0x000fe20000000800 */
[----:B------:R-:W-:Y:S01]  /*2320*/  @!PT LDS RZ, [RZ] ;  /* 0x00000000fffff984 */ /* 0x000fe20000000800 */
[----:B------:R-:W-:Y:S01]  /*2330*/  @!PT LDS RZ, [RZ] ;  /* 0x00000000fffff984 */ /* 0x000fe20000000800 */
[----:B------:R-:W-:Y:S01]  /*2340*/  @!PT LDS RZ, [RZ] ;  /* 0x00000000fffff984 */ /* 0x000fe20000000800 */
[----:B------:R4:W-:Y:S06]  /*2350*/  MEMBAR.ALL.CTA ;  /* 0x0000000000007992 */ /* 0x0009ec0000008000 */
[----:B----4-:R-:W4:Y:S01]  /*2360*/  FENCE.VIEW.ASYNC.S ;  /* 0x00000000000073c6 */ /* 0x010f220000000000 */
[----:B---3--:R-:W-:-:S13]  /*2370*/  LOP3.LUT P0, RZ, R6, 0x1, RZ, 0xc0, !PT ;  /* 0x0000000106ff7812 */ /* 0x008fda000780c0ff */
[----:B----4-:R-:W-:Y:S01]  /*2380*/  VOTEU.ANY UP1, P0 ;  /* 0x0000000000ff7886 */ /* 0x010fe20000020100 */
[----:B------:R-:W-:-:S13]  /*2390*/  PLOP3.LUT P0, PT, PT, PT, UP1, 0x80, 0x8 ;  /* 0x000000000008781c */ /* 0x000fda0003f0f018 */
[----:B-1----:R-:W-:Y:S02]  /*23a0*/  @P0 LOP3.LUT R0, R5, 0xffff, RZ, 0xc0, !PT ;  /* 0x0000ffff05000812 */ /* 0x002fe400078ec0ff */
[----:B------:R-:W-:Y:S02]  /*23b0*/  @P0 MOV R2, R4 ;  /* 0x0000000400020202 */ /* 0x000fe40000000f00 */
[----:B------:R-:W-:Y:S01]  /*23c0*/  @P0 R2UR UR5, R0 ;  /* 0x00000000000502ca */ /* 0x000fe200000e0000 */
[----:B------:R-:W-:Y:S01]  /*23d0*/  VIADD R0, R3, 0xa0 ;  /* 0x000000a003007836 */ /* 0x000fe20000000000 */
[----:B------:R-:W-:Y:S02]  /*23e0*/  @P0 SHF.R.U32.HI R4, RZ, 0x10, R5 ;  /* 0x00000010ff040819 */ /* 0x000fe40000011605 */
[----:B------:R-:W-:Y:S02]  /*23f0*/  @P0 R2UR UR7, R2 ;  /* 0x00000000020702ca */ /* 0x000fe400000e0000 */
[----:B------:R-:W-:-:S02]  /*2400*/  PRMT R0, RZ, 0x654, R0 ;  /* 0x00000654ff007816 */ /* 0x000fc40000000000 */
[----:B------:R-:W-:Y:S02]  /*2410*/  @P0 R2UR UR4, R4 ;  /* 0x00000000040402ca */ /* 0x000fe400000e0000 */
[----:B------:R1:W-:Y:S03]  /*2420*/  SYNCS.ARRIVE.TRANS64.RED.A1T0 RZ, [R0+URZ], RZ ;  /* 0x000000ff00ff79a7 */ /* 0x0003e600081004ff */
[----:B------:R-:W-:-:S04]  /*2430*/  @UP1 UMOV UR31, UR5 ;  /* 0x00000005001f1c82 */ /* 0x000fc80008000000 */
[----:B------:R-:W-:-:S04]  /*2440*/  @UP1 UMOV UR37, UR7 ;  /* 0x0000000700251c82 */ /* 0x000fc80008000000 */
[----:B------:R-:W-:Y:S01]  /*2450*/  @UP1 UMOV UR36, UR4 ;  /* 0x0000000400241c82 */ /* 0x000fe20008000000 */
[----:B------:R-:W-:Y:S05]  /*2460*/  BRA.U !UP0, `(.L_x_40) ;  /* 0x0000000108d47547 */ /* 0x000fea000b800000 */
[----:B------:R-:W2:Y:S01]  /*2470*/  LDCU.128 UR16, c[0x0][0xb10] ;  /* 0x00016200ff1077ac */ /* 0x000ea20008000c00 */
[----:B------:R-:W3:Y:S01]  /*2480*/  LDCU UR12, c[0x0][0xb20] ;  /* 0x00016400ff0c77ac */ /* 0x000ee20008000800 */
[----:B------:R-:W4:Y:S01]  /*2490*/  LDCU UR20, c[0x0][0xb0c] ;  /* 0x00016180ff1477ac */ /* 0x000f220008000800 */
[----:B------:R-:W1:Y:S01]  /*24a0*/  LDCU.64 UR8, c[0x0][0xb28] ;  /* 0x00016500ff0877ac */ /* 0x000e620008000a00 */
[----:B------:R-:W-:Y:S02]  /*24b0*/  UISETP.NE.AND UP3, UPT, UR42, 0x1, UPT ;  /* 0x000000012a00788c */ /* 0x000fe4000bf65270 */
[----:B--2---:R-:W-:Y:S02]  /*24c0*/  UIMAD.WIDE.U32 UR10, UR38, UR19, URZ ;  /* 0x00000013260a72a5 */ /* 0x004fe4000f8e00ff */
[----:B------:R-:W-:Y:S02]  /*24d0*/  UIMAD.WIDE.U32 UR4, UR39, UR16, URZ ;  /* 0x00000010270472a5 */ /* 0x000fe4000f8e00ff */
[----:B------:R-:W-:-:S02]  /*24e0*/  UISETP.NE.AND UP0, UPT, UR18, 0x1, UPT ;  /* 0x000000011200788c */ /* 0x000fc4000bf05270 */
[----:B------:R-:W-:Y:S01]  /*24f0*/  UIMAD.WIDE.U32 UR22, UR31, UR19, URZ ;  /* 0x000000131f1672a5 */ /* 0x000fe2000f8e00ff */
[----:B------:R-:W-:Y:S02]  /*2500*/  UMOV UR10, UR11 ;  /* 0x0000000b000a7c82 */ /* 0x000fe40008000000 */
[----:B------:R-:W-:Y:S01]  /*2510*/  UMOV UR4, UR5 ;  /* 0x0000000500047c82 */ /* 0x000fe20008000000 */
[----:B---3--:R-:W-:Y:S02]  /*2520*/  USHF.R.U32.HI UR10, URZ, UR12, UR10 ;  /* 0x0000000cff0a7299 */ /* 0x008fe4000801160a */
[----:B----4-:R-:W-:Y:S02]  /*2530*/  UISETP.NE.AND UP2, UPT, UR20, 0x1, UPT ;  /* 0x000000011400788c */ /* 0x010fe4000bf45270 */
[----:B------:R-:W-:Y:S02]  /*2540*/  USHF.R.U32.HI UR4, URZ, UR17, UR4 ;  /* 0x00000011ff047299 */ /* 0x000fe40008011604 */
[----:B------:R-:W-:-:S02]  /*2550*/  USEL UR5, UR38, UR10, !UP0 ;  /* 0x0000000a26057287 */ /* 0x000fc4000c000000 */
[----:B------:R-:W-:Y:S02]  /*2560*/  USEL UR7, UR39, UR4, !UP2 ;  /* 0x0000000427077287 */ /* 0x000fe4000d000000 */
[----:B-1----:R-:W-:Y:S01]  /*2570*/  UIMAD.WIDE.U32 UR10, UR5, UR8, URZ ;  /* 0x00000008050a72a5 */ /* 0x002fe2000f8e00ff */
[----:B------:R-:W-:Y:S01]  /*2580*/  UMOV UR4, UR23 ;  /* 0x0000001700047c82 */ /* 0x000fe20008000000 */
[----:B------:R-:W-:Y:S02]  /*2590*/  UIMAD.WIDE.U32 UR14, UR37, UR16, URZ ;  /* 0x00000010250e72a5 */ /* 0x000fe4000f8e00ff */
[----:B------:R-:W-:-:S03]  /*25a0*/  UIMAD.WIDE.U32 UR22, UR7, UR8, URZ ;  /* 0x00000008071672a5 */ /* 0x000fc6000f8e00ff */
[----:B------:R-:W-:Y:S01]  /*25b0*/  UMOV UR10, UR11 ;  /* 0x0000000b000a7c82 */ /* 0x000fe20008000000 */
[----:B------:R-:W-:Y:S02]  /*25c0*/  USHF.R.U32.HI UR4, URZ, UR12, UR4 ;  /* 0x0000000cff047299 */ /* 0x000fe40008011604 */
[----:B------:R-:W-:Y:S01]  /*25d0*/  @UP3 USHF.R.U32.HI UR5, URZ, UR9, UR10 ;  /* 0x00000009ff053299 */ /* 0x000fe2000801160a */
[----:B------:R-:W-:Y:S01]  /*25e0*/  UMOV UR14, UR15 ;  /* 0x0000000f000e7c82 */ /* 0x000fe20008000000 */
[----:B------:R-:W-:Y:S01]  /*25f0*/  UMOV UR22, UR23 ;  /* 0x0000001700167c82 */ /* 0x000fe20008000000 */
[----:B------:R-:W-:Y:S02]  /*2600*/  USHF.R.U32.HI UR17, URZ, UR17, UR14 ;  /* 0x00000011ff117299 */ /* 0x000fe4000801160e */
[----:B------:R-:W-:Y:S02]  /*2610*/  USEL UR4, UR31, UR4, !UP0 ;  /* 0x000000041f047287 */ /* 0x000fe4000c000000 */
[----:B------:R-:W-:-:S02]  /*2620*/  @UP3 USHF.R.U32.HI UR7, URZ, UR9, UR22 ;  /* 0x00000009ff073299 */ /* 0x000fc40008011616 */
[----:B------:R-:W-:Y:S02]  /*2630*/  UIMAD UR10, UR42, UR5, URZ ;  /* 0x000000052a0a72a4 */ /* 0x000fe4000f8e02ff */
[----:B------:R-:W-:Y:S02]  /*2640*/  USEL UR5, UR37, UR17, !UP2 ;  /* 0x0000001125057287 */ /* 0x000fe4000d000000 */
[----:B------:R-:W-:Y:S02]  /*2650*/  UIMAD UR12, UR42, UR7, URZ ;  /* 0x000000072a0c72a4 */ /* 0x000fe4000f8e02ff */
[----:B------:R-:W-:Y:S02]  /*2660*/  UISETP.GE.AND UP0, UPT, UR4, UR10, UPT ;  /* 0x0000000a0400728c */ /* 0x000fe4000bf06270 */
[----:B------:R-:W-:Y:S02]  /*2670*/  UIMAD.WIDE.U32 UR10, UR4, UR8, URZ ;  /* 0x00000008040a72a5 */ /* 0x000fe4000f8e00ff */
[----:B------:R-:W-:-:S02]  /*2680*/  UISETP.GE.OR UP0, UPT, UR5, UR12, UP0 ;  /* 0x0000000c0500728c */ /* 0x000fc40008706670 */
[----:B------:R-:W-:Y:S02]  /*2690*/  UIMAD.WIDE.U32 UR14, UR5, UR8, URZ ;  /* 0x00000008050e72a5 */ /* 0x000fe4000f8e00ff */
[----:B------:R-:W-:Y:S01]  /*26a0*/  UIADD3 UR12, UPT, UPT, -UR5, URZ, URZ ;  /* 0x000000ff050c7290 */ /* 0x000fe2000fffe1ff */
[----:B------:R-:W-:Y:S01]  /*26b0*/  UMOV UR10, UR11 ;  /* 0x0000000b000a7c82 */ /* 0x000fe20008000000 */
[----:B------:R-:W-:Y:S02]  /*26c0*/  UIADD3 UR11, UPT, UPT, -UR4, URZ, URZ ;  /* 0x000000ff040b7290 */ /* 0x000fe4000fffe1ff */
[----:B------:R-:W-:-:S03]  /*26d0*/  USHF.R.U32.HI UR10, URZ, UR9, UR10 ;  /* 0x00000009ff0a7299 */ /* 0x000fc6000801160a */
[----:B------:R-:W-:Y:S01]  /*26e0*/  @!UP0 UMOV UR8, UR15 ;  /* 0x0000000f00088c82 */ /* 0x000fe20008000000 */
[----:B------:R-:W-:Y:S02]  /*26f0*/  UIMAD UR11, UR18, UR11, UR31 ;  /* 0x0000000b120b72a4 */ /* 0x000fe4000f8e021f */
[----:B------:R-:W-:Y:S02]  /*2700*/  USEL UR10, UR4, UR10, !UP3 ;  /* 0x0000000a040a7287 */ /* 0x000fe4000d800000 */
[----:B------:R-:W-:Y:S02]  /*2710*/  @!UP0 USHF.R.U32.HI UR8, URZ, UR9, UR8 ;  /* 0x00000009ff088299 */ /* 0x000fe40008011608 */
[----:B------:R-:W-:Y:S02]  /*2720*/  UIADD3 UR9, UPT, UPT, -UR10, URZ, URZ ;  /* 0x000000ff0a097290 */ /* 0x000fe4000fffe1ff */
[----:B------:R-:W-:Y:S02]  /*2730*/  @!UP0 USEL UR8, UR5, UR8, !UP3 ;  /* 0x0000000805088287 */ /* 0x000fe4000d800000 */
[----:B------:R-:W-:-:S02]  /*2740*/  UIMAD UR9, UR42, UR9, UR4 ;  /* 0x000000092a0972a4 */ /* 0x000fc4000f8e0204 */
[----:B------:R-:W-:Y:S02]  /*2750*/  @!UP0 UIADD3 UR10, UPT, UPT, UR10, -UR8, URZ ;  /* 0x800000080a0a8290 */ /* 0x000fe4000fffe0ff */
[----:B------:R-:W-:Y:S02]  /*2760*/  @!UP0 UIMAD UR8, UR9, UR7, UR8 ;  /* 0x00000007090882a4 */ /* 0x000fe4000f8e0208 */
[----:B------:R-:W-:Y:S02]  /*2770*/  @!UP0 UIMAD UR4, UR42, UR10, UR5 ;  /* 0x0000000a2a0482a4 */ /* 0x000fe4000f8e0205 */
[----:B------:R-:W-:Y:S02]  /*2780*/  UIMAD UR7, UR20, UR12, UR37 ;  /* 0x0000000c140772a4 */ /* 0x000fe4000f8e0225 */
[----:B------:R-:W-:Y:S01]  /*2790*/  UIMAD UR31, UR4, UR18, UR11 ;  /* 0x00000012041f72a4 */ /* 0x000fe2000f8e020b */
[----:B------:R-:W-:Y:S02]  /*27a0*/  @!UP0 UMOV UR5, UR8 ;  /* 0x0000000800058c82 */ /* 0x000fe40008000000 */
[----:B------:R-:W-:-:S12]  /*27b0*/  UIMAD UR37, UR5, UR20, UR7 ;  /* 0x00000014052572a4 */ /* 0x000fd8000f8e0207 */
.L_x_40:
[----:B------:R-:W3:Y:S02]  /*27c0*/  LDCU UR4, c[0x0][0xb30] ;  /* 0x00016600ff0477ac */ /* 0x000ee40008000800 */
[----:B---3--:R-:W-:-:S09]  /*27d0*/  UISETP.NE.AND UP0, UPT, UR4, 0x1, UPT ;  /* 0x000000010400788c */ /* 0x008fd2000bf05270 */
[----:B------:R-:W-:Y:S05]  /*27e0*/  BRA.U UP0, `(.L_x_41) ;  /* 0x0000000100447547 */ /* 0x000fea000b800000 */
[----:B------:R-:W3:Y:S01]  /*27f0*/  LDCU.128 UR16, c[0x0][0xb10] ;  /* 0x00016200ff1077ac */ /* 0x000ee20008000c00 */
[----:B------:R-:W4:Y:S01]  /*2800*/  LDCU UR10, c[0x0][0xb0c] ;  /* 0x00016180ff0a77ac */ /* 0x000f220008000800 */
[----:B------:R-:W1:Y:S01]  /*2810*/  LDCU UR7, c[0x0][0xb20] ;  /* 0x00016400ff0777ac */ /* 0x000e620008000800 */
[----:B---3--:R-:W-:Y:S02]  /*2820*/  UIMAD.WIDE.U32 UR8, UR37, UR16, URZ ;  /* 0x00000010250872a5 */ /* 0x008fe4000f8e00ff */
[----:B------:R-:W-:Y:S02]  /*2830*/  UIMAD.WIDE.U32 UR4, UR31, UR19, URZ ;  /* 0x000000131f0472a5 */ /* 0x000fe4000f8e00ff */
[----:B----4-:R-:W-:Y:S02]  /*2840*/  UISETP.NE.AND UP2, UPT, UR10, 0x1, UPT ;  /* 0x000000010a00788c */ /* 0x010fe4000bf45270 */
[----:B------:R-:W-:Y:S01]  /*2850*/  UISETP.NE.AND UP0, UPT, UR18, 0x1, UPT ;  /* 0x000000011200788c */ /* 0x000fe2000bf05270 */
[----:B------:R-:W-:-:S02]  /*2860*/  UMOV UR8, UR9 ;  /* 0x0000000900087c82 */ /* 0x000fc40008000000 */
[----:B------:R-:W-:Y:S01]  /*2870*/  UMOV UR4, UR5 ;  /* 0x0000000500047c82 */ /* 0x000fe20008000000 */
[----:B------:R-:W-:Y:S02]  /*2880*/  USHF.R.U32.HI UR17, URZ, UR17, UR8 ;  /* 0x00000011ff117299 */ /* 0x000fe40008011608 */
[----:B-1----:R-:W-:Y:S02]  /*2890*/  USHF.R.U32.HI UR4, URZ, UR7, UR4 ;  /* 0x00000007ff047299 */ /* 0x002fe40008011604 */
[----:B------:R-:W-:Y:S02]  /*28a0*/  USEL UR5, UR37, UR17, !UP2 ;  /* 0x0000001125057287 */ /* 0x000fe4000d000000 */
[----:B------:R-:W-:-:S04]  /*28b0*/  USEL UR4, UR31, UR4, !UP0 ;  /* 0x000000041f047287 */ /* 0x000fc8000c000000 */
[----:B------:R-:W-:Y:S02]  /*28c0*/  UIADD3 UR7, UPT, UPT, UR5, -UR4, URZ ;  /* 0x8000000405077290 */ /* 0x000fe4000fffe0ff */
[----:B------:R-:W-:Y:S02]  /*28d0*/  UIADD3 UR4, UPT, UPT, -UR5, UR4, URZ ;  /* 0x0000000405047290 */ /* 0x000fe4000fffe1ff */
[----:B------:R-:W-:Y:S02]  /*28e0*/  UIMAD UR31, UR7, UR18, UR31 ;  /* 0x00000012071f72a4 */ /* 0x000fe4000f8e021f */
[----:B------:R-:W-:-:S12]  /*28f0*/  UIMAD UR37, UR4, UR10, UR37 ;  /* 0x0000000a042572a4 */ /* 0x000fd8000f8e0225 */
.L_x_41:
[----:B------:R-:W-:Y:S01]  /*2900*/  VIADD R11, R11, 0x1 ;  /* 0x000000010b0b7836 */ /* 0x000fe20000000000 */
[----:B------:R-:W-:Y:S02]  /*2910*/  R2UR UR5, R51 ;  /* 0x00000000330572ca */ /* 0x000fe400000e0000 */
[----:B------:R-:W-:Y:S02]  /*2920*/  R2UR UR4, R50 ;  /* 0x00000000320472ca */ /* 0x000fe400000e0000 */
[C---:B------:R-:W-:Y:S02]  /*2930*/  ISETP.NE.AND P0, PT, R11.reuse, 0x2, PT ;  /* 0x000000020b00780c */ /* 0x040fe40003f05270 */
[----:B------:R-:W-:Y:S02]  /*2940*/  PLOP3.LUT P1, PT, PT, PT, PT, 0x80, 0x8 ;  /* 0x000000000008781c */ /* 0x000fe40003f2f070 */
[----:B-1----:R-:W-:Y:S02]  /*2950*/  SEL R0, RZ, 0x1, P0 ;  /* 0x00000001ff007807 */ /* 0x002fe40000000000 */
[----:B------:R-:W-:-:S02]  /*2960*/  SEL R11, R11, RZ, P0 ;  /* 0x000000ff0b0b7207 */ /* 0x000fc40000000000 */
[----:B------:R-:W-:Y:S01]  /*2970*/  LOP3.LUT R10, R10, R0, RZ, 0x3c, !PT ;  /* 0x000000000a0a7212 */ /* 0x000fe200078e3cff */
[----:B------:R-:W-:Y:S02]  /*2980*/  UIADD3 UR20, UPT, UPT, UR37, UR5, URZ ;  /* 0x0000000525147290 */ /* 0x000fe4000fffe0ff */
[----:B------:R-:W-:Y:S01]  /*2990*/  UIADD3 UR25, UPT, UPT, UR31, UR4, URZ ;  /* 0x000000041f197290 */ /* 0x000fe2000fffe0ff */
[----:B------:R-:W-:Y:S11]  /*29a0*/  BRA.U UP1, `(.L_x_42) ;  /* 0xfffffff101387547 */ /* 0x000ff6000b83ffff */
[----:B------:R-:W-:Y:S01]  /*29b0*/  UIADD3 UR13, UPT, UPT, UR13, 0x28, URZ ;  /* 0x000000280d0d7890 */ /* 0x000fe2000fffe0ff */
[----:B------:R-:W-:-:S03]  /*29c0*/  SHF.L.U32 R2, R12, 0x1f, RZ ;  /* 0x0000001f0c027819 */ /* 0x000fc600000006ff */
[----:B------:R-:W-:-:S09]  /*29d0*/  ULEA UR4, UR6, UR13, 0x3 ;  /* 0x0000000d06047291 */ /* 0x000fd2000f8e18ff */
[----:B------:R-:W1:Y:S02]  /*29e0*/  SYNCS.PHASECHK.TRANS64.TRYWAIT P0, [UR4], R2 ;  /* 0x00000002ff0075a7 */ /* 0x000e640008001104 */
[----:B-1----:R-:W-:Y:S05]  /*29f0*/  @!P0 BRA `(.L_x_43) ;  /* 0x0000005400148947 */ /* 0x002fea0003800000 */
.L_x_139:
[----:B------:R-:W-:-:S04]  /*2a00*/  UIADD3 UR4, UPT, UPT, UR6, 0x1, URZ ;  /* 0x0000000106047890 */ /* 0x000fc8000fffe0ff */
[----:B------:R-:W-:-:S04]  /*2a10*/  UISETP.NE.AND UP0, UPT, UR4, 0x5, UPT ;  /* 0x000000050400788c */ /* 0x000fc8000bf05270 */
[----:B------:R-:W-:Y:S02]  /*2a20*/  USEL UR6, URZ, 0x1, UP0 ;  /* 0x00000001ff067887 */ /* 0x000fe40008000000 */
[----:B------:R-:W-:-:S04]  /*2a30*/  USEL UR4, UR4, URZ, UP0 ;  /* 0x000000ff04047287 */ /* 0x000fc80008000000 */
[----:B------:R-:W-:Y:S01]  /*2a40*/  ULEA UR5, UR4, UR13, 0x3 ;  /* 0x0000000d04057291 */ /* 0x000fe2000f8e18ff */
[----:B-1----:R-:W-:-:S04]  /*2a50*/  LOP3.LUT R2, R12, UR6, RZ, 0x3c, !PT ;  /* 0x000000060c027c12 */ /* 0x002fc8000f8e3cff */
[----:B------:R-:W-:-:S04]  /*2a60*/  SHF.L.U32 R3, R2, 0x1f, RZ ;  /* 0x0000001f02037819 */ /* 0x000fc800000006ff */
[----:B------:R-:W1:Y:S02]  /*2a70*/  SYNCS.PHASECHK.TRANS64.TRYWAIT P0, [UR5], R3 ;  /* 0x00000003ff0075a7 */ /* 0x000e640008001105 */
[----:B-1----:R-:W-:Y:S05]  /*2a80*/  @!P0 BRA `(.L_x_44) ;  /* 0x0000005400088947 */ /* 0x002fea0003800000 */
.L_x_141:
[----:B------:R-:W-:-:S04]  /*2a90*/  UIADD3 UR4, UPT, UPT, UR4, 0x1, URZ ;  /* 0x0000000104047890 */ /* 0x000fc8000fffe0ff */
[----:B------:R-:W-:-:S04]  /*2aa0*/  UISETP.NE.AND UP0, UPT, UR4, 0x5, UPT ;  /* 0x000000050400788c */ /* 0x000fc8000bf05270 */
[----:B------:R-:W-:Y:S02]  /*2ab0*/  USEL UR6, URZ, 0x1, UP0 ;  /* 0x00000001ff067887 */ /* 0x000fe40008000000 */
[----:B------:R-:W-:-:S04]  /*2ac0*/  USEL UR4, UR4, URZ, UP0 ;  /* 0x000000ff04047287 */ /* 0x000fc80008000000 */
[----:B------:R-:W-:Y:S01]  /*2ad0*/  ULEA UR5, UR4, UR13, 0x3 ;  /* 0x0000000d04057291 */ /* 0x000fe2000f8e18ff */
[----:B------:R-:W-:-:S04]  /*2ae0*/  LOP3.LUT R2, R2, UR6, RZ, 0x3c, !PT ;  /* 0x0000000602027c12 */ /* 0x000fc8000f8e3cff */
[----:B-1----:R-:W-:-:S04]  /*2af0*/  SHF.L.U32 R3, R2, 0x1f, RZ ;  /* 0x0000001f02037819 */ /* 0x002fc800000006ff */
[----:B------:R-:W1:Y:S02]  /*2b00*/  SYNCS.PHASECHK.TRANS64.TRYWAIT P0, [UR5], R3 ;  /* 0x00000003ff0075a7 */ /* 0x000e640008001105 */
[----:B-1----:R-:W-:Y:S05]  /*2b10*/  @!P0 BRA `(.L_x_45) ;  /* 0x0000005000fc8947 */ /* 0x002fea0003800000 */
.L_x_143:
        /* <DEDUP_REMOVED lines=9> */
.L_x_145:
[----:B------:R-:W-:-:S04]  /*2bb0*/  UIADD3 UR4, UPT, UPT, UR4, 0x1, URZ ;  /* 0x0000000104047890 */ /* 0x000fc8000fffe0ff */
[----:B------:R-:W-:-:S04]  /*2bc0*/  UISETP.NE.AND UP0, UPT, UR4, 0x5, UPT ;  /* 0x000000050400788c */ /* 0x000fc8000bf05270 */
[----:B------:R-:W-:Y:S02]  /*2bd0*/  USEL UR5, URZ, 0x1, UP0 ;  /* 0x00000001ff057887 */ /* 0x000fe40008000000 */
[----:B------:R-:W-:-:S04]  /*2be0*/  USEL UR4, UR4, URZ, UP0 ;  /* 0x000000ff04047287 */ /* 0x000fc80008000000 */
[----:B------:R-:W-:Y:S01]  /*2bf0*/  ULEA UR4, UR4, UR13, 0x3 ;  /* 0x0000000d04047291 */ /* 0x000fe2000f8e18ff */
[----:B------:R-:W-:-:S04]  /*2c00*/  LOP3.LUT R2, R2, UR5, RZ, 0x3c, !PT ;  /* 0x0000000502027c12 */ /* 0x000fc8000f8e3cff */
[----:B------:R-:W-:Y:S01]  /*2c10*/  SHF.L.U32 R2, R2, 0x1f, RZ ;  /* 0x0000001f02027819 */ /* 0x000fe200000006ff */
[----:B-1----:R-:W-:-:S07]  /*2c20*/  IMAD.U32 R0, RZ, RZ, UR4 ;  /* 0x00000004ff007e24 */ /* 0x002fce000f8e00ff */
.L_x_47:
[----:B-1----:R1:W3:Y:S02]  /*2c30*/  SYNCS.PHASECHK.TRANS64.TRYWAIT P0, [R0+URZ], R2 ;  /* 0x00000002000075a7 */ /* 0x0022e400080011ff */
[----:B---3--:R-:W-:Y:S05]  /*2c40*/  @!P0 NANOSLEEP.SYNCS 0x989680 ;  /* 0x009896800000895d */ /* 0x008fea0003900000 */
[----:B------:R-:W3:Y:S02]  /*2c50*/  @!P0 SYNCS.PHASECHK.TRANS64 P0, [R0+URZ], R2 ;  /* 0x00000002000085a7 */ /* 0x000ee400080010ff */
[----:B--23--:R-:W-:Y:S05]  /*2c60*/  @P0 EXIT ;  /* 0x000000000000094d */ /* 0x00cfea0003800000 */
[----:B------:R-:W-:Y:S05]  /*2c70*/  BRA `(.L_x_47) ;  /* 0xfffffffc00ec7947 */ /* 0x000fea000383ffff */
.L_x_22:
[----:B------:R-:W1:Y:S02]  /*2c80*/  S2UR UR4, SR_CgaCtaId ;  /* 0x00000000000479c3 */ /* 0x000e640000008800 */
[----:B-1----:R-:W-:-:S04]  /*2c90*/  UISETP.NE.AND UP0, UPT, UR4, URZ, UPT ;  /* 0x000000ff0400728c */ /* 0x002fc8000bf05270 */
[----:B------:R-:W-:-:S09]  /*2ca0*/  UISETP.NE.OR UP0, UPT, UR13, 0x1, UP0 ;  /* 0x000000010d00788c */ /* 0x000fd20008705670 */
[----:B------:R-:W-:Y:S05]  /*2cb0*/  BRA.U UP0, `(.L_x_48) ;  /* 0x00000005004c7547 */ /* 0x000fea000b800000 */
[----:B------:R-:W1:Y:S01]  /*2cc0*/  S2UR UR5, SR_CgaCtaId ;  /* 0x00000000000579c3 */ /* 0x000e620000008800 */
[----:B------:R-:W-:Y:S01]  /*2cd0*/  UMOV UR4, 0x400 ;  /* 0x0000040000047882 */ /* 0x000fe20000000000 */
[----:B------:R-:W-:Y:S01]  /*2ce0*/  ISETP.GE.U32.AND P2, PT, R3, 0x4, PT ;  /* 0x000000040300780c */ /* 0x000fe20003f46070 */
[----:B------:R-:W-:Y:S01]  /*2cf0*/  IMAD.MOV.U32 R12, RZ, RZ, 0x1 ;  /* 0x00000001ff0c7424 */ /* 0x000fe200078e00ff */
[----:B------:R-:W-:Y:S02]  /*2d00*/  CS2R R10, SRZ ;  /* 0x00000000000a7805 */ /* 0x000fe4000001ff00 */
[----:B------:R-:W-:Y:S01]  /*2d10*/  CS2R R8, SRZ ;  /* 0x0000000000087805 */ /* 0x000fe2000001ff00 */
[----:B-1----:R-:W-:-:S03]  /*2d20*/  ULEA UR6, UR5, UR4, 0x18 ;  /* 0x0000000405067291 */ /* 0x002fc6000f8ec0ff */
[----:B------:R-:W-:-:S09]  /*2d30*/  UMOV UR5, URZ ;  /* 0x000000ff00057c82 */ /* 0x000fd20008000000 */
.L_x_52:
[----:B------:R-:W-:Y:S02]  /*2d40*/  LEA R0, R8, UR6, 0x3 ;  /* 0x0000000608007c11 */ /* 0x000fe4000f8e18ff */
[----:B------:R-:W-:-:S03]  /*2d50*/  SHF.L.U32 R4, R9, 0x1f, RZ ;  /* 0x0000001f09047819 */ /* 0x000fc600000006ff */
[----:B------:R-:W-:Y:S01]  /*2d60*/  VIADD R5, R0, 0x100 ;  /* 0x0000010000057836 */ /* 0x000fe20000000000 */
[----:B------:R-:W1:Y:S02]  /*2d70*/  SYNCS.PHASECHK.TRANS64.TRYWAIT P0, [R0+URZ+0xf0], R4 ;  /* 0x0000f004000075a7 */ /* 0x000e6400080011ff */
[----:B-1----:R-:W-:Y:S05]  /*2d80*/  @!P0 BRA `(.L_x_49) ;  /* 0x0000005000908947 */ /* 0x002fea0003800000 */
.L_x_146:
[----:B------:R-:W-:Y:S01]  /*2d90*/  ULEA UR4, UR5, UR6, 0x3 ;  /* 0x0000000605047291 */ /* 0x000fe2000f8e18ff */
[----:B-1----:R-:W-:Y:S01]  /*2da0*/  PRMT R0, RZ, 0x654, R5 ;  /* 0x00000654ff007816 */ /* 0x002fe20000000005 */
[----:B------:R-:W-:Y:S01]  /*2db0*/  @!P2 IMAD.MOV.U32 R4, RZ, RZ, 0x10 ;  /* 0x00000010ff04a424 */ /* 0x000fe200078e00ff */
[----:B------:R-:W-:Y:S01]  /*2dc0*/  SHF.L.U32 R5, R12, 0x1f, RZ ;  /* 0x0000001f0c057819 */ /* 0x000fe200000006ff */
[----:B------:R-:W-:Y:S01]  /*2dd0*/  UIADD3 UR7, UPT, UPT, UR4, 0x90, URZ ;  /* 0x0000009004077890 */ /* 0x000fe2000fffe0ff */
[----:B------:R1:W-:Y:S05]  /*2de0*/  SYNCS.ARRIVE.TRANS64.RED.A1T0 RZ, [R0+URZ], RZ ;  /* 0x000000ff00ff79a7 */ /* 0x0003ea00081004ff */
[----:B------:R-:W-:Y:S01]  /*2df0*/  IMAD.U32 R6, RZ, RZ, UR7 ;  /* 0x00000007ff067e24 */ /* 0x000fe2000f8e00ff */
[----:B------:R-:W2:Y:S04]  /*2e00*/  SYNCS.PHASECHK.TRANS64.TRYWAIT P0, [UR4+0xa0], R5 ;  /* 0x0000a005ff0075a7 */ /* 0x000ea80008001104 */
[----:B------:R-:W-:Y:S01]  /*2e10*/  PRMT R6, R3, 0x654, R6 ;  /* 0x0000065403067816 */ /* 0x000fe20000000006 */
[----:B-12---:R-:W-:Y:S06]  /*2e20*/  @!P0 BRA `(.L_x_50) ;  /* 0x00000050007c8947 */ /* 0x006fec0003800000 */
.L_x_148:
[----:B------:R-:W-:Y:S01]  /*2e30*/  ULEA UR8, UR5, UR6, 0x4 ;  /* 0x0000000605087291 */ /* 0x000fe2000f8e20ff */
[----:B------:R-:W-:Y:S01]  /*2e40*/  SEL R2, R6, R2, !P2 ;  /* 0x0000000206027207 */ /* 0x000fe20005000000 */
[----:B------:R-:W-:Y:S01]  /*2e50*/  UIADD3 UR9, UPT, UPT, UR4, 0x90, URZ ;  /* 0x0000009004097890 */ /* 0x000fe2000fffe0ff */
[----:B-1----:R-:W-:Y:S01]  /*2e60*/  LEA R0, R11, UR6, 0x3 ;  /* 0x000000060b007c11 */ /* 0x002fe2000f8e18ff */
[----:B------:R-:W-:Y:S01]  /*2e70*/  UIADD3 UR8, UPT, UPT, UR8, 0x120, URZ ;  /* 0x0000012008087890 */ /* 0x000fe2000fffe0ff */
[----:B------:R1:W-:Y:S01]  /*2e80*/  @!P2 SYNCS.ARRIVE.TRANS64.RED RZ, [R2+URZ], R4 ;  /* 0x0000000402ffa9a7 */ /* 0x0003e200080004ff */
[----:B------:R-:W-:Y:S01]  /*2e90*/  UIADD3 UR4, UPT, UPT, UR5, 0x1, URZ ;  /* 0x0000000105047890 */ /* 0x000fe2000fffe0ff */
[----:B------:R-:W-:-:S03]  /*2ea0*/  VIADD R8, R8, 0x1 ;  /* 0x0000000108087836 */ /* 0x000fc60000000000 */
[----:B------:R-:W-:Y:S02]  /*2eb0*/  UISETP.NE.AND UP0, UPT, UR4, 0x2, UPT ;  /* 0x000000020400788c */ /* 0x000fe4000bf05270 */
[----:B------:R-:W-:Y:S01]  /*2ec0*/  ISETP.NE.AND P0, PT, R8, 0x2, PT ;  /* 0x000000020800780c */ /* 0x000fe20003f05270 */
[----:B------:R-:W-:Y:S06]  /*2ed0*/  UGETNEXTWORKID.BROADCAST [UR8], [UR9] ;  /* 0x00000000080073ca */ /* 0x000fec0008000100 */
[----:B------:R-:W-:Y:S02]  /*2ee0*/  USEL UR7, URZ, 0x1, UP0 ;  /* 0x00000001ff077887 */ /* 0x000fe40008000000 */
[----:B------:R-:W-:-:S04]  /*2ef0*/  USEL UR5, UR4, URZ, UP0 ;  /* 0x000000ff04057287 */ /* 0x000fc80008000000 */
[----:B------:R-:W-:Y:S02]  /*2f00*/  LOP3.LUT R12, R12, UR7, RZ, 0x3c, !PT ;  /* 0x000000070c0c7c12 */ /* 0x000fe4000f8e3cff */
[----:B-1----:R-:W-:-:S04]  /*2f10*/  SHF.L.U32 R4, R10, 0x1f, RZ ;  /* 0x0000001f0a047819 */ /* 0x002fc800000006ff */
[----:B------:R-:W1:Y:S02]  /*2f20*/  SYNCS.PHASECHK.TRANS64.TRYWAIT P1, [R0+URZ+0x90], R4 ;  /* 0x00009004000075a7 */ /* 0x000e6400080211ff */
[----:B-1----:R-:W-:Y:S05]  /*2f30*/  @!P1 BRA `(.L_x_51) ;  /* 0x0000005000509947 */ /* 0x002fea0003800000 */
.L_x_149:
[C---:B-1----:R-:W-:Y:S01]  /*2f40*/  LEA R4, R11.reuse, UR6, 0x4 ;  /* 0x000000060b047c11 */ /* 0x042fe2000f8e20ff */
[----:B------:R-:W-:Y:S01]  /*2f50*/  VIADD R0, R0, 0xa0 ;  /* 0x000000a000007836 */ /* 0x000fe20000000000 */
[----:B------:R-:W-:Y:S01]  /*2f60*/  SEL R8, R8, RZ, P0 ;  /* 0x000000ff08087207 */ /* 0x000fe20000000000 */
[----:B------:R-:W-:-:S03]  /*2f70*/  VIADD R11, R11, 0x1 ;  /* 0x000000010b0b7836 */ /* 0x000fc60000000000 */
[----:B------:R-:W1:Y:S01]  /*2f80*/  LDS.128 R4, [R4+0x120] ;  /* 0x0001200004047984 */ /* 0x000e620000000c00 */
[----:B------:R-:W-:Y:S02]  /*2f90*/  PRMT R0, RZ, 0x654, R0 ;  /* 0x00000654ff007816 */ /* 0x000fe40000000000 */
[C---:B------:R-:W-:Y:S01]  /*2fa0*/  ISETP.NE.AND P1, PT, R11.reuse, 0x2, PT ;  /* 0x000000020b00780c */ /* 0x040fe20003f25270 */
[----:B------:R-:W-:Y:S01]  /*2fb0*/  @!PT LDS RZ, [RZ] ;  /* 0x00000000fffff984 */ /* 0x000fe20000000800 */
[----:B------:R-:W-:Y:S01]  /*2fc0*/  @!PT LDS RZ, [RZ] ;  /* 0x00000000fffff984 */ /* 0x000fe20000000800 */
[----:B------:R-:W-:Y:S01]  /*2fd0*/  @!PT LDS RZ, [RZ] ;  /* 0x00000000fffff984 */ /* 0x000fe20000000800 */
[----:B------:R-:W-:Y:S01]  /*2fe0*/  @!PT LDS RZ, [RZ] ;  /* 0x00000000fffff984 */ /* 0x000fe20000000800 */
[----:B------:R2:W-:Y:S06]  /*2ff0*/  MEMBAR.ALL.CTA ;  /* 0x0000000000007992 */ /* 0x0005ec0000008000 */
[----:B--2---:R-:W2:Y:S01]  /*3000*/  FENCE.VIEW.ASYNC.S ;  /* 0x00000000000073c6 */ /* 0x004ea20000000000 */
[----:B------:R-:W-:Y:S01]  /*3010*/  SEL R11, R11, RZ, P1 ;  /* 0x000000ff0b0b7207 */ /* 0x000fe20000800000 */
[----:B--2---:R2:W-:Y:S01]  /*3020*/  SYNCS.ARRIVE.TRANS64.RED.A1T0 RZ, [R0+URZ], RZ ;  /* 0x000000ff00ff79a7 */ /* 0x0045e200081004ff */
[----:B-1----:R-:W-:-:S02]  /*3030*/  LOP3.LUT P3, RZ, R6, 0x1, RZ, 0xc0, !PT ;  /* 0x0000000106ff7812 */ /* 0x002fc4000786c0ff */
[----:B------:R-:W-:-:S04]  /*3040*/  SEL R4, RZ, 0x1, P1 ;  /* 0x00000001ff047807 */ /* 0x000fc80000800000 */
[----:B------:R-:W-:Y:S02]  /*3050*/  LOP3.LUT R10, R10, R4, RZ, 0x3c, !PT ;  /* 0x000000040a0a7212 */ /* 0x000fe400078e3cff */
[----:B--2---:R-:W-:-:S04]  /*3060*/  SEL R0, RZ, 0x1, P0 ;  /* 0x00000001ff007807 */ /* 0x004fc80000000000 */
[----:B------:R-:W-:Y:S01]  /*3070*/  LOP3.LUT R9, R9, R0, RZ, 0x3c, !PT ;  /* 0x0000000009097212 */ /* 0x000fe200078e3cff */
[----:B------:R-:W-:Y:S06]  /*3080*/  @P3 BRA `(.L_x_52) ;  /* 0xfffffffc002c3947 */ /* 0x000fec000383ffff */
[----:B------:R-:W-:Y:S01]  /*3090*/  ULEA UR4, UR5, UR6, 0x3 ;  /* 0x0000000605047291 */ /* 0x000fe2000f8e18ff */
[----:B------:R-:W-:-:S08]  /*30a0*/  SHF.L.U32 R2, R12, 0x1f, RZ ;  /* 0x0000001f0c027819 */ /* 0x000fd000000006ff */
[----:B------:R-:W1:Y:S02]  /*30b0*/  SYNCS.PHASECHK.TRANS64 P0, [UR4+0xa0], R2 ;  /* 0x0000a002ff0075a7 */ /* 0x000e640008001004 */
[----:B-1----:R-:W-:Y:S05]  /*30c0*/  @P0 BRA `(.L_x_53) ;  /* 0x0000000000080947 */ /* 0x002fea0003800000 */
[----:B------:R-:W1:Y:S02]  /*30d0*/  SYNCS.PHASECHK.TRANS64.TRYWAIT P0, [UR4+0xa0], R2 ;  /* 0x0000a002ff0075a7 */ /* 0x000e640008001104 */
[----:B-1----:R-:W-:Y:S05]  /*30e0*/  @!P0 BRA `(.L_x_54) ;  /* 0x0000004c00f88947 */ /* 0x002fea0003800000 */
.L_x_53:
[----:B------:R-:W-:-:S04]  /*30f0*/  UIADD3 UR7, UPT, UPT, UR5, 0x1, URZ ;  /* 0x0000000105077890 */ /* 0x000fc8000fffe0ff */
[----:B------:R-:W-:-:S04]  /*3100*/  UISETP.NE.AND UP0, UPT, UR7, 0x2, UPT ;  /* 0x000000020700788c */ /* 0x000fc8000bf05270 */
[----:B------:R-:W-:Y:S02]  /*3110*/  USEL UR8, URZ, 0x1, UP0 ;  /* 0x00000001ff087887 */ /* 0x000fe40008000000 */
[----:B------:R-:W-:-:S04]  /*3120*/  USEL UR7, UR7, URZ, UP0 ;  /* 0x000000ff07077287 */ /* 0x000fc80008000000 */
[----:B------:R-:W-:Y:S01]  /*3130*/  ULEA UR7, UR7, UR6, 0x3 ;  /* 0x0000000607077291 */ /* 0x000fe2000f8e18ff */
[----:B-1----:R-:W-:-:S04]  /*3140*/  LOP3.LUT R2, R12, UR8, RZ, 0x3c, !PT ;  /* 0x000000080c027c12 */ /* 0x002fc8000f8e3cff */
[----:B------:R-:W-:-:S04]  /*3150*/  SHF.L.U32 R0, R2, 0x1f, RZ ;  /* 0x0000001f02007819 */ /* 0x000fc800000006ff */
[----:B------:R-:W1:Y:S02]  /*3160*/  SYNCS.PHASECHK.TRANS64 P0, [UR7+0xa0], R0 ;  /* 0x0000a000ff0075a7 */ /* 0x000e640008001007 */
[----:B-1----:R-:W-:Y:S05]  /*3170*/  @P0 EXIT ;  /* 0x000000000000094d */ /* 0x002fea0003800000 */
[----:B------:R-:W-:Y:S02]  /*3180*/  SHF.L.U32 R2, R2, 0x1f, RZ ;  /* 0x0000001f02027819 */ /* 0x000fe400000006ff */
[----:B------:R-:W-:-:S07]  /*3190*/  MOV R0, UR7 ;  /* 0x0000000700007c02 */ /* 0x000fce0008000f00 */
.L_x_55:
[----:B-1----:R1:W2:Y:S02]  /*31a0*/  SYNCS.PHASECHK.TRANS64.TRYWAIT P0, [R0+URZ+0xa0], R2 ;  /* 0x0000a002000075a7 */ /* 0x0022a400080011ff */
[----:B--2---:R-:W-:Y:S05]  /*31b0*/  @!P0 NANOSLEEP.SYNCS 0x989680 ;  /* 0x009896800000895d */ /* 0x004fea0003900000 */
[----:B------:R-:W2:Y:S02]  /*31c0*/  @!P0 SYNCS.PHASECHK.TRANS64 P0, [R0+URZ+0xa0], R2 ;  /* 0x0000a002000085a7 */ /* 0x000ea400080010ff */
[----:B--2---:R-:W-:Y:S05]  /*31d0*/  @P0 EXIT ;  /* 0x000000000000094d */ /* 0x004fea0003800000 */
[----:B------:R-:W-:Y:S05]  /*31e0*/  BRA `(.L_x_55) ;  /* 0xfffffffc00ec7947 */ /* 0x000fea000383ffff */
.L_x_48:
[----:B------:R-:W-:Y:S05]  /*31f0*/  BRA.U UP4, `(.L_x_56) ;  /* 0x0000001104a47547 */ /* 0x000fea000b800000 */
[----:B------:R-:W1:Y:S01]  /*3200*/  S2UR UR7, SR_CgaCtaId ;  /* 0x00000000000779c3 */ /* 0x000e620000008800 */
[----:B------:R-:W-:Y:S01]  /*3210*/  UMOV UR4, 0x40 ;  /* 0x0000004000047882 */ /* 0x000fe20000000000 */
[----:B------:R-:W-:Y:S01]  /*3220*/  NOP ;  /* 0x0000000000007918 */ /* 0x000fe20000000000 */
[----:B------:R-:W-:Y:S01]  /*3230*/  UMOV UR6, 0x400 ;  /* 0x0000040000067882 */ /* 0x000fe20000000000 */
[----:B-1----:R-:W-:Y:S02]  /*3240*/  ULEA UR5, UR7, UR4, 0x18 ;  /* 0x0000000407057291 */ /* 0x002fe4000f8ec0ff */
[----:B------:R-:W-:-:S07]  /*3250*/  ULEA UR6, UR7, UR6, 0x18 ;  /* 0x0000000607067291 */ /* 0x000fce000f8ec0ff */
[----:B------:R-:W1:Y:S02]  /*3260*/  LDS.U8 R3, [UR5+0x1c] ;  /* 0x00001c05ff037984 */ /* 0x000e640008000000 */
[----:B-1----:R-:W-:-:S13]  /*3270*/  ISETP.NE.AND P0, PT, R3, RZ, PT ;  /* 0x000000ff0300720c */ /* 0x002fda0003f05270 */
[----:B------:R-:W-:Y:S05]  /*3280*/  @P0 BRA `(.L_x_57) ;  /* 0x0000000400080947 */ /* 0x000fea0003800000 */
[----:B------:R-:W-:Y:S02]  /*3290*/  UISETP.NE.U32.AND UP1, UPT, UR33, 0x1, UPT ;  /* 0x000000012100788c */ /* 0x000fe4000bf25070 */
[----:B------:R-:W-:-:S07]  /*32a0*/  UIADD3 UR7, UPT, UPT, UR5, 0x8, URZ ;  /* 0x0000000805077890 */ /* 0x000fce000fffe0ff */
[----:B------:R-:W-:Y:S05]  /*32b0*/  BRA.U !UP1, `(.L_x_58) ;  /* 0x00000001099c7547 */ /* 0x000fea000b800000 */
[----:B------:R-:W-:Y:S01]  /*32c0*/  ELECT P0, URZ, PT ;  /* 0x0000000000ff782f */ /* 0x000fe20003800000 */
[----:B------:R-:W-:-:S12]  /*32d0*/  BSSY B0, `(.L_x_58) ;  /* 0x0000025000007945 */ /* 0x000fd80003800000 */
[----:B------:R-:W-:Y:S05]  /*32e0*/  @!P0 BRA `(.L_x_59) ;  /* 0x00000000008c8947 */ /* 0x000fea0003800000 */
[----:B------:R-:W-:-:S05]  /*32f0*/  UMOV UR4, 0x10 ;  /* 0x0000001000047882 */ /* 0x000fca0000000000 */
[----:B------:R-:W-:Y:S04]  /*3300*/  DEPBAR.LE SB1, 0x36 ;  /* 0x00009d800000791a */ /* 0x000fe80000000000 */
[----:B------:R-:W1:Y:S02]  /*3310*/  UTCATOMSWS.2CTA.FIND_AND_SET.ALIGN UP0, UR4, UR4 ;  /* 0x00000004000475e3 */ /* 0x000e640008200800 */
[----:B-1----:R-:W-:Y:S01]  /*3320*/  MOV R10, UR4 ;  /* 0x00000004000a7c02 */ /* 0x002fe20008000f00 */
[----:B------:R-:W-:Y:S06]  /*3330*/  BRA.U UP0, `(.L_x_60) ;  /* 0x0000000100187547 */ /* 0x000fec000b800000 */
.L_x_61:
[----:B------:R-:W-:Y:S05]  /*3340*/  NANOSLEEP 0x64 ;  /* 0x000000640000795d */ /* 0x000fea0003800000 */
[----:B------:R-:W-:-:S05]  /*3350*/  UMOV UR4, 0x10 ;  /* 0x0000001000047882 */ /* 0x000fca0000000000 */
[----:B------:R-:W-:Y:S04]  /*3360*/  DEPBAR.LE SB1, 0x36 ;  /* 0x00009d800000791a */ /* 0x000fe80000000000 */
[----:B------:R-:W1:Y:S02]  /*3370*/  UTCATOMSWS.2CTA.FIND_AND_SET.ALIGN UP0, UR4, UR4 ;  /* 0x00000004000475e3 */ /* 0x000e640008200800 */
[----:B-1----:R-:W-:Y:S01]  /*3380*/  MOV R10, UR4 ;  /* 0x00000004000a7c02 */ /* 0x002fe20008000f00 */
[----:B------:R-:W-:Y:S05]  /*3390*/  BRA.U !UP0, `(.L_x_61) ;  /* 0xfffffffd08e87547 */ /* 0x000fea000b83ffff */
.L_x_60:
[----:B------:R-:W1:Y:S01]  /*33a0*/  LDS R6, [UR5+0x10] ;  /* 0x00001005ff067984 */ /* 0x000e620008000800 */
[----:B------:R-:W-:Y:S01]  /*33b0*/  IMAD.U32 R3, RZ, RZ, UR6 ;  /* 0x00000006ff037e24 */ /* 0x000fe2000f8e00ff */
[----:B------:R-:W-:-:S03]  /*33c0*/  MOV R4, UR34 ;  /* 0x0000002200047c02 */ /* 0x000fc60008000f00 */
[----:B------:R-:W-:Y:S01]  /*33d0*/  VIADD R3, R3, 0x140 ;  /* 0x0000014003037836 */ /* 0x000fe20000000000 */
[----:B-1----:R-:W-:-:S04]  /*33e0*/  SHF.L.U32 R6, R6, 0x1f, RZ ;  /* 0x0000001f06067819 */ /* 0x002fc800000006ff */
[----:B------:R-:W1:Y:S02]  /*33f0*/  SYNCS.PHASECHK.TRANS64.TRYWAIT P0, [UR5+0x8], R6 ;  /* 0x00000806ff0075a7 */ /* 0x000e640008001105 */
[----:B-1----:R-:W-:Y:S05]  /*3400*/  @P0 BRA `(.L_x_62) ;  /* 0x0000000000080947 */ /* 0x002fea0003800000 */
[----:B------:R-:W1:Y:S02]  /*3410*/  SYNCS.PHASECHK.TRANS64.TRYWAIT P0, [UR5+0x8], R6 ;  /* 0x00000806ff0075a7 */ /* 0x000e640008001105 */
[----:B-1----:R-:W-:Y:S05]  /*3420*/  @!P0 BRA `(.L_x_63) ;  /* 0x0000004c00408947 */ /* 0x002fea0003800000 */
.L_x_62:
[----:B------:R-:W-:Y:S01]  /*3430*/  PRMT R4, R4, 0x654, R3 ;  /* 0x0000065404047816 */ /* 0x000fe20000000003 */
[----:B------:R-:W-:Y:S01]  /*3440*/  HFMA2 R3, -RZ, RZ, 0, 5.9604644775390625e-08 ;  /* 0x00000001ff037431 */ /* 0x000fe200000001ff */
[----:B------:R-:W-:Y:S01]  /*3450*/  UPRMT UR4, UR34, 0x654, UR7 ;  /* 0x0000065422047896 */ /* 0x000fe20008000007 */
[----:B------:R-:W-:Y:S02]  /*3460*/  IMAD.MOV.U32 R8, RZ, RZ, 0xffff ;  /* 0x0000ffffff087424 */ /* 0x000fe400078e00ff */
[----:B-1----:R-:W-:Y:S02]  /*3470*/  IMAD.MOV.U32 R6, RZ, RZ, 0x4 ;  /* 0x00000004ff067424 */ /* 0x002fe400078e00ff */
[----:B------:R-:W-:Y:S01]  /*3480*/  IMAD.SHL.U32 R9, R10, 0x20, RZ ;  /* 0x000000200a097824 */ /* 0x000fe200078e00ff */
[----:B------:R-:W-:Y:S02]  /*3490*/  MOV R5, UR4 ;  /* 0x0000000400057c02 */ /* 0x000fe40008000f00 */
[-C--:B------:R-:W-:Y:S01]  /*34a0*/  SHF.L.U32 R8, R8, R10.reuse, RZ ;  /* 0x0000000a08087219 */ /* 0x080fe200000006ff */
[----:B------:R1:W-:Y:S01]  /*34b0*/  SYNCS.ARRIVE.TRANS64.RED RZ, [UR4], R6 ;  /* 0x00000006ffff79a7 */ /* 0x0003e20008000404 */
[----:B------:R-:W-:Y:S01]  /*34c0*/  SHF.L.U32 R7, R3, R10, RZ ;  /* 0x0000000a03077219 */ /* 0x000fe200000006ff */
[----:B------:R1:W-:Y:S04]  /*34d0*/  STS [UR6+0x140], R9 ;  /* 0x00014009ff007988 */ /* 0x0003e80008000806 */
[----:B------:R1:W-:Y:S04]  /*34e0*/  STAS [R4.64], R10 ;  /* 0x0000000a04007dbd */ /* 0x0003e8000c0008ff */
[----:B------:R1:W-:Y:S04]  /*34f0*/  ATOMS.OR RZ, [UR5+0x14], R8 ;  /* 0x00001408ffff798c */ /* 0x0003e8000b000005 */
[----:B------:R1:W-:Y:S04]  /*3500*/  ATOMS.OR RZ, [UR5+0x18], R7 ;  /* 0x00001807ffff798c */ /* 0x0003e8000b000005 */
[----:B------:R1:W-:Y:S02]  /*3510*/  ATOMS.XOR RZ, [UR5+0x10], R3 ;  /* 0x00001003ffff798c */ /* 0x0003e4000b800005 */
.L_x_59:
[----:B------:R-:W-:Y:S05]  /*3520*/  BSYNC B0 ;  /* 0x0000000000007941 */ /* 0x000fea0003800000 */
.L_x_58:
[----:B------:R-:W-:Y:S05]  /*3530*/  BRA.U UP1, `(.L_x_64) ;  /* 0x00000001016c7547 */ /* 0x000fea000b800000 */
[----:B------:R-:W-:-:S03]  /*3540*/  UMOV UR4, 0xffffffff ;  /* 0xffffffff00047882 */ /* 0x000fc60000000000 */
[----:B------:R-:W-:Y:S05]  /*3550*/  BRA.DIV UR4, `(.L_x_65) ;  /* 0x0000004e040c7947 */ /* 0x000fea000b800000 */
[----:B------:R-:W-:-:S13]  /*3560*/  ELECT P6, URZ, PT ;  /* 0x0000000000ff782f */ /* 0x000fda00038c0000 */
.L_x_153:
[----:B------:R-:W-:Y:S05]  /*3570*/  @!P6 BRA `(.L_x_64) ;  /* 0x00000000005ce947 */ /* 0x000fea0003800000 */
[----:B-1----:R-:W1:Y:S02]  /*3580*/  LDS R4, [UR5+0x10] ;  /* 0x00001005ff047984 */ /* 0x002e640008000800 */
[----:B-1----:R-:W-:-:S04]  /*3590*/  SHF.L.U32 R4, R4, 0x1f, RZ ;  /* 0x0000001f04047819 */ /* 0x002fc800000006ff */
[----:B------:R-:W1:Y:S02]  /*35a0*/  SYNCS.PHASECHK.TRANS64.TRYWAIT P0, [UR5+0x8], R4 ;  /* 0x00000804ff0075a7 */ /* 0x000e640008001105 */
[----:B-1----:R-:W-:Y:S05]  /*35b0*/  @P0 BRA `(.L_x_66) ;  /* 0x0000000000080947 */ /* 0x002fea0003800000 */
[----:B------:R-:W1:Y:S02]  /*35c0*/  SYNCS.PHASECHK.TRANS64.TRYWAIT P0, [UR5+0x8], R4 ;  /* 0x00000804ff0075a7 */ /* 0x000e640008001105 */
[----:B-1----:R-:W-:Y:S05]  /*35d0*/  @!P0 BRA `(.L_x_67) ;  /* 0x0000004c000c8947 */ /* 0x002fea0003800000 */
.L_x_66:
[----:B------:R-:W2:Y:S01]  /*35e0*/  LDS R6, [UR6+0x140] ;  /* 0x00014006ff067984 */ /* 0x000ea20008000800 */
[----:B-1----:R-:W-:Y:S02]  /*35f0*/  HFMA2 R3, -RZ, RZ, 0, 5.9604644775390625e-08 ;  /* 0x00000001ff037431 */ /* 0x002fe400000001ff */
[----:B------:R-:W-:Y:S01]  /*3600*/  IMAD.MOV.U32 R4, RZ, RZ, 0xffff ;  /* 0x0000ffffff047424 */ /* 0x000fe200078e00ff */
[----:B------:R-:W-:Y:S01]  /*3610*/  UPRMT UR4, UR34, 0x654, UR7 ;  /* 0x0000065422047896 */ /* 0x000fe20008000007 */
[----:B--2---:R-:W-:-:S03]  /*3620*/  IMAD.SHL.U32 R5, R6, 0x20, RZ ;  /* 0x0000002006057824 */ /* 0x004fc600078e00ff */
[-C--:B------:R-:W-:Y:S02]  /*3630*/  SHF.L.U32 R4, R4, R6.reuse, RZ ;  /* 0x0000000604047219 */ /* 0x080fe400000006ff */
[----:B------:R-:W-:Y:S01]  /*3640*/  SHF.L.U32 R6, R3, R6, RZ ;  /* 0x0000000603067219 */ /* 0x000fe200000006ff */
[----:B------:R2:W-:Y:S04]  /*3650*/  STS [UR6+0x140], R5 ;  /* 0x00014005ff007988 */ /* 0x0005e80008000806 */
[----:B------:R2:W-:Y:S04]  /*3660*/  ATOMS.OR RZ, [UR5+0x14], R4 ;  /* 0x00001404ffff798c */ /* 0x0005e8000b000005 */
[----:B------:R2:W-:Y:S01]  /*3670*/  ATOMS.OR RZ, [UR5+0x18], R6 ;  /* 0x00001806ffff798c */ /* 0x0005e2000b000005 */
[----:B------:R-:W-:Y:S03]  /*3680*/  SYNCS.ARRIVE.TRANS64.RED.A1T0 RZ, [UR4], RZ ;  /* 0x000000ffffff79a7 */ /* 0x000fe60008100404 */
[----:B------:R2:W-:Y:S01]  /*3690*/  ATOMS.XOR RZ, [UR5+0x10], R3 ;  /* 0x00001003ffff798c */ /* 0x0005e2000b800005 */
[----:B------:R-:W-:Y:S05]  /*36a0*/  BRA `(.L_x_64) ;  /* 0x0000000000107947 */ /* 0x000fea0003800000 */
.L_x_57:
[----:B------:R-:W-:Y:S02]  /*36b0*/  MOV R3, 0xffffffff ;  /* 0xffffffff00037802 */ /* 0x000fe40000000f00 */
[----:B------:R-:W-:-:S03]  /*36c0*/  MOV R4, 0x36f0 ;  /* 0x000036f000047802 */ /* 0x000fc60000000f00 */
[----:B------:R1:W-:Y:S04]  /*36d0*/  STS [UR6+0x140], R3 ;  /* 0x00014003ff007988 */ /* 0x0003e80008000806 */
[----:B-1---5:R-:W-:Y:S05]  /*36e0*/  CALL.REL.NOINC `($__internal_1_$__cuda_sm10x_tcgen05_guardrail_trap_phase_invalid_during_alloc) ;  /* 0x00000050006c7944 */ /* 0x022fea0003c00000 */
.L_x_64:
[----:B------:R-:W-:Y:S05]  /*36f0*/  WARPSYNC.ALL ;  /* 0x0000000000007948 */ /* 0x000fea0003800000 */
[----:B------:R-:W3:Y:S01]  /*3700*/  S2UR UR4, SR_CgaCtaId ;  /* 0x00000000000479c3 */ /* 0x000ee20000008800 */
[----:B------:R-:W-:Y:S01]  /*3710*/  UMOV UR17, 0x400 ;  /* 0x0000040000117882 */ /* 0x000fe20000000000 */
[----:B------:R-:W-:-:S06]  /*3720*/  NOP ;  /* 0x0000000000007918 */ /* 0x000fcc0000000000 */
[----:B------:R-:W-:Y:S06]  /*3730*/  BAR.ARV 0x6, 0xa0 ;  /* 0x0182800000007b1d */ /* 0x000fec0000002000 */
[----:B------:R-:W4:Y:S01]  /*3740*/  LDCU UR6, c[0x0][0x38c] ;  /* 0x00007180ff0677ac */ /* 0x000f220008000800 */
[----:B------:R-:W-:Y:S01]  /*3750*/  LOP3.LUT R0, R0, 0xffff, RZ, 0xc0, !PT ;  /* 0x0000ffff00007812 */ /* 0x000fe200078ec0ff */
[----:B-1----:R-:W-:Y:S01]  /*3760*/  IMAD.MOV.U32 R9, RZ, RZ, 0x1 ;  /* 0x00000001ff097424 */ /* 0x002fe200078e00ff */
[----:B------:R-:W-:Y:S01]  /*3770*/  LOP3.LUT R2, R2, 0xffff, RZ, 0xc0, !PT ;  /* 0x0000ffff02027812 */ /* 0x000fe200078ec0ff */
[----:B------:R-:W-:Y:S01]  /*3780*/  IMAD.MOV.U32 R8, RZ, RZ, RZ ;  /* 0x000000ffff087224 */ /* 0x000fe200078e00ff */
[----:B------:R-:W-:Y:S01]  /*3790*/  R2UR UR30, R0 ;  /* 0x00000000001e72ca */ /* 0x000fe200000e0000 */
[----:B------:R-:W-:Y:S01]  /*37a0*/  UMOV UR24, URZ ;  /* 0x000000ff00187c82 */ /* 0x000fe20008000000 */
[----:B------:R-:W-:Y:S01]  /*37b0*/  R2UR UR20, R2 ;  /* 0x00000000021472ca */ /* 0x000fe200000e0000 */
[----:B------:R-:W-:Y:S01]  /*37c0*/  UMOV UR15, URZ ;  /* 0x000000ff000f7c82 */ /* 0x000fe20008000000 */
[----:B------:R-:W-:Y:S01]  /*37d0*/  UMOV UR14, URZ ;  /* 0x000000ff000e7c82 */ /* 0x000fe20008000000 */
[----:B---3--:R-:W-:-:S02]  /*37e0*/  ULEA UR17, UR4, UR17, 0x18 ;  /* 0x0000001104117291 */ /* 0x008fc4000f8ec0ff */
[----:B------:R-:W-:Y:S02]  /*37f0*/  UISETP.NE.AND UP3, UPT, UR33, URZ, UPT ;  /* 0x000000ff2100728c */ /* 0x000fe4000bf65270 */
[----:B------:R-:W-:Y:S02]  /*3800*/  UIADD3 UR5, UPT, UPT, UR17, 0x3300, URZ ;  /* 0x0000330011057890 */ /* 0x000fe4000fffe0ff */
[----:B------:R-:W-:Y:S02]  /*3810*/  UIADD3 UR4, UPT, UPT, UR17, 0x8300, URZ ;  /* 0x0000830011047890 */ /* 0x000fe4000fffe0ff */
[----:B----4-:R-:W-:Y:S01]  /*3820*/  UIADD3 UR6, UPT, UPT, UR6, 0x1f, URZ ;  /* 0x0000001f06067890 */ /* 0x010fe2000fffe0ff */
[----:B--2---:R-:W1:Y:S01]  /*3830*/  LDS R3, [UR17+0x140] ;  /* 0x00014011ff037984 */ /* 0x004e620008000800 */
[----:B------:R-:W-:Y:S02]  /*3840*/  USHF.R.U32.HI UR5, URZ, 0x4, UR5 ;  /* 0x00000004ff057899 */ /* 0x000fe40008011605 */
[----:B------:R-:W-:-:S02]  /*3850*/  USHF.R.S32.HI UR25, URZ, 0x1f, UR6 ;  /* 0x0000001fff197899 */ /* 0x000fc40008011406 */
[----:B------:R-:W-:Y:S02]  /*3860*/  USHF.R.U32.HI UR4, URZ, 0x4, UR4 ;  /* 0x00000004ff047899 */ /* 0x000fe40008011604 */
[----:B------:R-:W-:Y:S02]  /*3870*/  ULEA.HI UR25, UR25, UR6, URZ, 0x5 ;  /* 0x0000000619197291 */ /* 0x000fe4000f8f28ff */
[----:B------:R-:W-:Y:S02]  /*3880*/  ULOP3.LUT UR5, UR5, 0x3fff, URZ, 0xc0, !UPT ;  /* 0x00003fff05057892 */ /* 0x000fe4000f8ec0ff */
[----:B------:R-:W-:Y:S02]  /*3890*/  USHF.R.S32.HI UR25, URZ, 0x5, UR25 ;  /* 0x00000005ff197899 */ /* 0x000fe40008011419 */
[----:B------:R-:W-:Y:S02]  /*38a0*/  ULOP3.LUT UR22, UR4, 0x3fff, URZ, 0xc0, !UPT ;  /* 0x00003fff04167892 */ /* 0x000fe4000f8ec0ff */
[----:B------:R-:W-:-:S02]  /*38b0*/  UISETP.LT.AND UP0, UPT, UR25, 0x1, UPT ;  /* 0x000000011900788c */ /* 0x000fc4000bf01270 */
[----:B------:R-:W-:Y:S02]  /*38c0*/  ULOP3.LUT UR21, UR5, 0x10000, URZ, 0xfc, !UPT ;  /* 0x0001000005157892 */ /* 0x000fe4000f8efcff */
[----:B------:R-:W-:Y:S02]  /*38d0*/  ULOP3.LUT UR22, UR22, 0x10000, URZ, 0xfc, !UPT ;  /* 0x0001000016167892 */ /* 0x000fe4000f8efcff */
[----:B------:R-:W-:Y:S01]  /*38e0*/  USEL UR31, UR25, 0x1, !UP0 ;  /* 0x00000001191f7887 */ /* 0x000fe2000c000000 */
[----:B------:R-:W-:Y:S01]  /*38f0*/  UMOV UR28, 0x0 ;  /* 0x00000000001c7882 */ /* 0x000fe20000000000 */
[----:B------:R-:W-:Y:S01]  /*3900*/  UMOV UR29, 0x8100010 ;  /* 0x08100010001d7882 */ /* 0x000fe20000000000 */
[----:B------:R-:W-:Y:S01]  /*3910*/  UMOV UR26, 0x0 ;  /* 0x00000000001a7882 */ /* 0x000fe20000000000 */
[----:B------:R-:W-:Y:S01]  /*3920*/  UMOV UR27, 0x8100010 ;  /* 0x08100010001b7882 */ /* 0x000fe20000000000 */
[----:B-1----:R-:W-:Y:S02]  /*3930*/  R2UR UR32, R3 ;  /* 0x00000000032072ca */ /* 0x002fe400000e0000 */
[----:B------:R-:W-:-:S13]  /*3940*/  CS2R R2, SRZ ;  /* 0x0000000000027805 */ /* 0x000fda000001ff00 */
.L_x_75:
[C---:B------:R-:W-:Y:S02]  /*3950*/  LEA R0, R8.reuse, UR17, 0x3 ;  /* 0x0000001108007c11 */ /* 0x040fe4000f8e18ff */
[----:B------:R-:W-:Y:S02]  /*3960*/  SHF.L.U32 R4, R3, 0x1f, RZ ;  /* 0x0000001f03047819 */ /* 0x000fe400000006ff */
[----:B------:R-:W-:Y:S02]  /*3970*/  LEA R5, R8, UR17, 0x4 ;  /* 0x0000001108057c11 */ /* 0x000fe4000f8e20ff */
[----:B------:R-:W1:Y:S02]  /*3980*/  SYNCS.PHASECHK.TRANS64.TRYWAIT P0, [R0+URZ+0x90], R4 ;  /* 0x00009004000075a7 */ /* 0x000e6400080011ff */
[----:B-1-3--:R-:W-:Y:S05]  /*3990*/  @!P0 BRA `(.L_x_68) ;  /* 0x0000004800348947 */ /* 0x00afea0003800000 */
.L_x_154:
[----:B-1----:R-:W1:Y:S01]  /*39a0*/  LDS.128 R4, [R5+0x120] ;  /* 0x0001200005047984 */ /* 0x002e620000000c00 */
[----:B------:R-:W-:Y:S02]  /*39b0*/  VIADD R0, R0, 0xa0 ;  /* 0x000000a000007836 */ /* 0x000fe40000000000 */
[----:B------:R-:W-:Y:S01]  /*39c0*/  VIADD R8, R8, 0x1 ;  /* 0x0000000108087836 */ /* 0x000fe20000000000 */
[----:B------:R-:W-:Y:S01]  /*39d0*/  @!PT LDS RZ, [RZ] ;  /* 0x00000000fffff984 */ /* 0x000fe20000000800 */
[----:B------:R-:W-:Y:S01]  /*39e0*/  @!PT LDS RZ, [RZ] ;  /* 0x00000000fffff984 */ /* 0x000fe20000000800 */
[----:B------:R-:W-:Y:S01]  /*39f0*/  @!PT LDS RZ, [RZ] ;  /* 0x00000000fffff984 */ /* 0x000fe20000000800 */
[----:B------:R-:W-:Y:S01]  /*3a00*/  @!PT LDS RZ, [RZ] ;  /* 0x00000000fffff984 */ /* 0x000fe20000000800 */
[----:B------:R2:W-:Y:S06]  /*3a10*/  MEMBAR.ALL.CTA ;  /* 0x0000000000007992 */ /* 0x0005ec0000008000 */
[----:B--2---:R-:W2:Y:S01]  /*3a20*/  FENCE.VIEW.ASYNC.S ;  /* 0x00000000000073c6 */ /* 0x004ea20000000000 */
[----:B------:R-:W-:-:S04]  /*3a30*/  PRMT R0, RZ, 0x654, R0 ;  /* 0x00000654ff007816 */ /* 0x000fc80000000000 */
[----:B--2---:R2:W-:Y:S01]  /*3a40*/  SYNCS.ARRIVE.TRANS64.RED.A1T0 RZ, [R0+URZ], RZ ;  /* 0x000000ff00ff79a7 */ /* 0x0045e200081004ff */
[----:B-1----:R-:W-:Y:S01]  /*3a50*/  LOP3.LUT P1, RZ, R6, 0x1, RZ, 0xc0, !PT ;  /* 0x0000000106ff7812 */ /* 0x002fe2000782c0ff */
[----:B--2---:R-:W-:-:S12]  /*3a60*/  BRA.U UP3, `(.L_x_69) ;  /* 0x0000000103e07547 */ /* 0x004fd8000b800000 */
[----:B------:R-:W1:Y:S01]  /*3a70*/  LDCU UR4, c[0x0][0x38c] ;  /* 0x00007180ff0477ac */ /* 0x000e620008000800 */
[----:B------:R-:W-:Y:S02]  /*3a80*/  PLOP3.LUT P2, PT, PT, PT, PT, 0x80, 0x8 ;  /* 0x000000000008781c */ /* 0x000fe40003f4f070 */
[----:B------:R-:W-:Y:S01]  /*3a90*/  SHF.L.U32 R4, R9, 0x1f, RZ ;  /* 0x0000001f09047819 */ /* 0x000fe200000006ff */
[----:B------:R-:W-:Y:S02]  /*3aa0*/  ULEA UR23, UR24, UR17, 0x3 ;  /* 0x0000001118177291 */ /* 0x000fe4000f8e18ff */
[----:B------:R-:W-:Y:S02]  /*3ab0*/  ULEA UR18, UR24, UR32, 0x5 ;  /* 0x0000002018127291 */ /* 0x000fe4000f8e28ff */
[----:B-1----:R-:W-:-:S06]  /*3ac0*/  UISETP.GE.AND UP0, UPT, UR4, 0x1, UPT ;  /* 0x000000010400788c */ /* 0x002fcc000bf06270 */
[----:B------:R-:W-:-:S05]  /*3ad0*/  PLOP3.LUT P0, PT, PT, PT, UP0, 0x80, 0x8 ;  /* 0x000000000008781c */ /* 0x000fca0003f0f008 */
[----:B------:R-:W-:-:S08]  /*3ae0*/  @UP0 ULEA UR4, UR15, UR17, 0x3 ;  /* 0x000000110f040291 */ /* 0x000fd0000f8e18ff */
[----:B------:R-:W-:-:S04]  /*3af0*/  @P0 SHF.L.U32 R0, R2, 0x1f, RZ ;  /* 0x0000001f02000819 */ /* 0x000fc800000006ff */
[----:B------:R1:W2:Y:S01]  /*3b00*/  @P0 SYNCS.PHASECHK.TRANS64.TRYWAIT P2, [UR4], R0 ;  /* 0x00000000ff0005a7 */ /* 0x0002a20008041104 */
[----:B------:R-:W3:Y:S02]  /*3b10*/  SYNCS.PHASECHK.TRANS64.TRYWAIT P0, [UR23+0xd0], R4 ;  /* 0x0000d004ff0075a7 */ /* 0x000ee40008001117 */
[----:B-123--:R-:W-:Y:S05]  /*3b20*/  @!P0 BRA `(.L_x_70) ;  /* 0x0000004400e48947 */ /* 0x00efea0003800000 */
.L_x_156:
[----:B------:R-:W-:Y:S01]  /*3b30*/  UMOV UR19, UR14 ;  /* 0x0000000e00137c82 */ /* 0x000fe20008000000 */
[----:B------:R-:W-:Y:S05]  /*3b40*/  BRA.U !UP0, `(.L_x_71) ;  /* 0x0000000108987547 */ /* 0x000fea000b800000 */
[----:B------:R-:W-:Y:S02]  /*3b50*/  UIADD3 UR19, UPT, UPT, UR31, UR14, URZ ;  /* 0x0000000e1f137290 */ /* 0x000fe4000fffe0ff */
[----:B------:R-:W-:Y:S01]  /*3b60*/  UPLOP3.LUT UP2, UPT, UPT, UPT, UPT, 0x40, 0x4 ;  /* 0x000000000004789c */ /* 0x000fe20003f4e870 */
[----:B------:R-:W-:Y:S01]  /*3b70*/  UMOV UR16, UR25 ;  /* 0x0000001900107c82 */ /* 0x000fe20008000000 */
[----:B------:R-:W-:-:S09]  /*3b80*/  UMOV UR6, UR15 ;  /* 0x0000000f00067c82 */ /* 0x000fd20008000000 */
.L_x_74:
[----:B--2---:R-:W-:Y:S01]  /*3b90*/  ULEA UR5, UR6, UR17, 0x3 ;  /* 0x0000001106057291 */ /* 0x004fe2000f8e18ff */
[----:B---3--:R-:W-:Y:S11]  /*3ba0*/  @P2 BRA `(.L_x_72) ;  /* 0x00000000000c2947 */ /* 0x008ff60003800000 */
[----:B-1----:R-:W-:Y:S04]  /*3bb0*/  SHF.L.U32 R4, R2, 0x1f, RZ ;  /* 0x0000001f02047819 */ /* 0x002fe800000006ff */
[----:B------:R-:W1:Y:S02]  /*3bc0*/  SYNCS.PHASECHK.TRANS64.TRYWAIT P0, [UR5], R4 ;  /* 0x00000004ff0075a7 */ /* 0x000e640008001105 */
[----:B-1----:R-:W-:Y:S05]  /*3bd0*/  @!P0 BRA `(.L_x_73) ;  /* 0x0000004400d08947 */ /* 0x002fea0003800000 */
.L_x_72:
[----:B------:R-:W-:Y:S01]  /*3be0*/  UISETP.NE.AND UP0, UPT, UR16, 0x1, UPT ;  /* 0x000000011000788c */ /* 0x000fe2000bf05270 */
[----:B------:R-:W-:Y:S01]  /*3bf0*/  PLOP3.LUT P2, PT, PT, PT, PT, 0x80, 0x8 ;  /* 0x000000000008781c */ /* 0x000fe20003f4f070 */
[----:B------:R-:W-:Y:S02]  /*3c00*/  UIADD3 UR4, UPT, UPT, UR6, 0x1, URZ ;  /* 0x0000000106047890 */ /* 0x000fe4000fffe0ff */
[----:B------:R-:W-:Y:S02]  /*3c10*/  ULEA UR12, UR6, UR22, 0x7 ;  /* 0x00000016060c7291 */ /* 0x000fe4000f8e38ff */
[----:B------:R-:W-:Y:S01]  /*3c20*/  UISETP.NE.AND UP1, UPT, UR4, 0x5, UPT ;  /* 0x000000050400788c */ /* 0x000fe2000bf25270 */
[----:B------:R-:W-:Y:S01]  /*3c30*/  PLOP3.LUT P0, PT, PT, PT, UP0, 0x80, 0x8 ;  /* 0x000000000008781c */ /* 0x000fe20003f0f008 */
[----:B------:R-:W-:Y:S02]  /*3c40*/  UIADD3 UR10, UPT, UPT, UR12, 0x2, URZ ;  /* 0x000000020c0a7890 */ /* 0x000fe4000fffe0ff */
[----:B------:R-:W-:Y:S02]  /*3c50*/  USEL UR7, URZ, 0x1, UP1 ;  /* 0x00000001ff077887 */ /* 0x000fe40008800000 */
[----:B------:R-:W-:Y:S02]  /*3c60*/  USEL UR15, UR4, URZ, UP1 ;  /* 0x000000ff040f7287 */ /* 0x000fe40008800000 */
[----:B------:R-:W-:Y:S02]  /*3c70*/  UIADD3 UR14, UPT, UPT, UR14, 0x1, URZ ;  /* 0x000000010e0e7890 */ /* 0x000fe4000fffe0ff */
[----:B------:R-:W-:Y:S01]  /*3c80*/  @UP0 ULEA UR4, UR15, UR17, 0x3 ;  /* 0x000000110f040291 */ /* 0x000fe2000f8e18ff */
[----:B------:R-:W-:Y:S01]  /*3c90*/  LOP3.LUT R2, R2, UR7, RZ, 0x3c, !PT ;  /* 0x0000000702027c12 */ /* 0x000fe2000f8e3cff */
[----:B------:R-:W-:Y:S01]  /*3ca0*/  UIADD3 UR7, UPT, UPT, UR5, 0x28, URZ ;  /* 0x0000002805077890 */ /* 0x000fe2000fffe0ff */
[----:B------:R-:W-:Y:S02]  /*3cb0*/  UMOV UR13, 0x80004020 ;  /* 0x80004020000d7882 */ /* 0x000fe40000000000 */
[----:B-1----:R-:W-:Y:S01]  /*3cc0*/  @P0 SHF.L.U32 R0, R2, 0x1f, RZ ;  /* 0x0000001f02000819 */ /* 0x002fe200000006ff */
[----:B------:R-:W-:Y:S01]  /*3cd0*/  UMOV UR5, 0x80004020 ;  /* 0x8000402000057882 */ /* 0x000fe20000000000 */
[----:B------:R-:W-:Y:S01]  /*3ce0*/  UMOV UR11, 0x80004020 ;  /* 0x80004020000b7882 */ /* 0x000fe20000000000 */
[----:B------:R-:W-:Y:S01]  /*3cf0*/  UMOV UR9, 0x80004020 ;  /* 0x8000402000097882 */ /* 0x000fe20000000000 */
[----:B------:R2:W3:Y:S01]  /*3d00*/  @P0 SYNCS.PHASECHK.TRANS64.TRYWAIT P2, [UR4], R0 ;  /* 0x00000000ff0005a7 */ /* 0x0004e20008041104 */
[----:B------:R-:W-:Y:S02]  /*3d10*/  ULEA UR4, UR6, UR21, 0x8 ;  /* 0x0000001506047291 */ /* 0x000fe4000f8e40ff */
[----:B------:R-:W-:Y:S02]  /*3d20*/  UISETP.NE.AND UP0, UPT, UR14, UR19, UPT ;  /* 0x000000130e00728c */ /* 0x000fe4000bf05270 */
[----:B------:R-:W-:Y:S02]  /*3d30*/  UIADD3 UR8, UPT, UPT, UR4, 0x2, URZ ;  /* 0x0000000204087890 */ /* 0x000fe4000fffe0ff */
[----:B------:R-:W-:Y:S01]  /*3d40*/  UIADD3 UR16, UPT, UPT, UR16, -0x1, URZ ;  /* 0xffffffff10107890 */ /* 0x000fe2000fffe0ff */
[----:B------:R-:W-:Y:S02]  /*3d50*/  UMOV UR6, UR15 ;  /* 0x0000000f00067c82 */ /* 0x000fe40008000000 */
[----:B------:R2:W-:Y:S01]  /*3d60*/  UTCHMMA.2CTA gdesc[UR4], gdesc[UR12], tmem[UR18], tmem[UR28], idesc[UR29], UP2 ;  /* 0x00ff1c0c040075ea */ /* 0x0005e20009200012 */
[----:B------:R-:W-:Y:S03]  /*3d70*/  UPLOP3.LUT UP2, UPT, UPT, UPT, UPT, 0x80, 0x8 ;  /* 0x000000000008789c */ /* 0x000fe60003f4f070 */
[----:B------:R2:W-:Y:S01]  /*3d80*/  UTCHMMA.2CTA gdesc[UR8], gdesc[UR10], tmem[UR18], tmem[UR26], idesc[UR27], UPT ;  /* 0x00ff1a0a080075ea */ /* 0x0005e2000ba00012 */
[----:B------:R2:W-:Y:S01]  /*3d90*/  UTCBAR.2CTA.MULTICAST [UR7], URZ, UR20 ;  /* 0x000000ff070073e9 */ /* 0x0005e20008200814 */
[----:B------:R-:W-:Y:S06]  /*3da0*/  BRA.U UP0, `(.L_x_74) ;  /* 0xfffffffd00787547 */ /* 0x000fec000b83ffff */
.L_x_71:
[----:B--2---:R-:W-:Y:S01]  /*3db0*/  UIADD3 UR4, UPT, UPT, UR23, 0xb0, URZ ;  /* 0x000000b017047890 */ /* 0x004fe2000fffe0ff */
[----:B------:R-:W-:-:S08]  /*3dc0*/  UMOV UR14, UR19 ;  /* 0x00000013000e7c82 */ /* 0x000fd00008000000 */
[----:B------:R2:W-:Y:S01]  /*3dd0*/  UTCBAR.2CTA.MULTICAST [UR4], URZ, UR30 ;  /* 0x000000ff040073e9 */ /* 0x0005e2000820081e */
[----:B------:R-:W-:Y:S02]  /*3de0*/  NOP ;  /* 0x0000000000007918 */ /* 0x000fe40000000000 */
.L_x_69:
[----:B--2---:R-:W-:Y:S01]  /*3df0*/  UIADD3 UR4, UPT, UPT, UR24, 0x1, URZ ;  /* 0x0000000118047890 */ /* 0x004fe2000fffe0ff */
[----:B------:R-:W-:-:S03]  /*3e00*/  ISETP.NE.AND P0, PT, R8, 0x2, PT ;  /* 0x000000020800780c */ /* 0x000fc60003f05270 */
[----:B------:R-:W-:Y:S01]  /*3e10*/  UISETP.NE.AND UP0, UPT, UR4, 0x4, UPT ;  /* 0x000000040400788c */ /* 0x000fe2000bf05270 */
[----:B-1----:R-:W-:Y:S02]  /*3e20*/  SEL R0, RZ, 0x1, P0 ;  /* 0x00000001ff007807 */ /* 0x002fe40000000000 */
[----:B------:R-:W-:Y:S01]  /*3e30*/  SEL R8, R8, RZ, P0 ;  /* 0x000000ff08087207 */ /* 0x000fe20000000000 */
[----:B------:R-:W-:Y:S01]  /*3e40*/  USEL UR5, URZ, 0x1, UP0 ;  /* 0x00000001ff057887 */ /* 0x000fe20008000000 */
[----:B------:R-:W-:Y:S01]  /*3e50*/  LOP3.LUT R3, R3, R0, RZ, 0x3c, !PT ;  /* 0x0000000003037212 */ /* 0x000fe200078e3cff */
[----:B------:R-:W-:-:S04]  /*3e60*/  USEL UR24, UR4, URZ, UP0 ;  /* 0x000000ff04187287 */ /* 0x000fc80008000000 */
[----:B------:R-:W-:Y:S01]  /*3e70*/  LOP3.LUT R9, R9, UR5, RZ, 0x3c, !PT ;  /* 0x0000000509097c12 */ /* 0x000fe2000f8e3cff */
[----:B------:R-:W-:Y:S07]  /*3e80*/  @P1 BRA `(.L_x_75) ;  /* 0xfffffff800b01947 */ /* 0x000fee000383ffff */
[----:B------:R-:W1:Y:S01]  /*3e90*/  S2UR UR8, SR_CgaCtaId ;  /* 0x00000000000879c3 */ /* 0x000e620000008800 */
[----:B------:R-:W-:Y:S01]  /*3ea0*/  ELECT P0, URZ, PT ;  /* 0x0000000000ff782f */ /* 0x000fe20003800000 */
[----:B------:R-:W-:Y:S01]  /*3eb0*/  HFMA2 R0, -RZ, RZ, 0, 5.9604644775390625e-08 ;  /* 0x00000001ff007431 */ /* 0x000fe200000001ff */
[----:B------:R-:W-:-:S05]  /*3ec0*/  UMOV UR4, 0x40 ;  /* 0x0000004000047882 */ /* 0x000fca0000000000 */
[----:B------:R-:W-:Y:S01]  /*3ed0*/  UVIRTCOUNT.DEALLOC.SMPOOL 0x80 ;  /* 0x000000800000784c */ /* 0x000fe20000000000 */
[----:B------:R-:W-:Y:S02]  /*3ee0*/  UISETP.NE.AND UP1, UPT, UR33, URZ, UPT ;  /* 0x000000ff2100728c */ /* 0x000fe4000bf25270 */
[----:B-1----:R-:W-:-:S09]  /*3ef0*/  ULEA UR8, UR8, UR4, 0x18 ;  /* 0x0000000408087291 */ /* 0x002fd2000f8ec0ff */
[----:B------:R1:W-:Y:S01]  /*3f00*/  @P0 STS.U8 [UR8+0x1c], R0 ;  /* 0x00001c00ff000988 */ /* 0x0003e20008000008 */
[----:B------:R-:W-:Y:S05]  /*3f10*/  BRA.U UP1, `(.L_x_76) ;  /* 0x0000000101a07547 */ /* 0x000fea000b800000 */
[----:B------:R-:W-:Y:S01]  /*3f20*/  UIADD3 UR7, UPT, UPT, UR17, 0xd0, URZ ;  /* 0x000000d011077890 */ /* 0x000fe2000fffe0ff */
[----:B------:R-:W-:-:S03]  /*3f30*/  SHF.L.U32 R2, R9, 0x1f, RZ ;  /* 0x0000001f09027819 */ /* 0x000fc600000006ff */
[----:B------:R-:W-:-:S09]  /*3f40*/  ULEA UR4, UR24, UR7, 0x3 ;  /* 0x0000000718047291 */ /* 0x000fd2000f8e18ff */
[----:B------:R-:W2:Y:S02]  /*3f50*/  SYNCS.PHASECHK.TRANS64.TRYWAIT P0, [UR4], R2 ;  /* 0x00000002ff0075a7 */ /* 0x000ea40008001104 */
[----:B--2---:R-:W-:Y:S05]  /*3f60*/  @!P0 BRA `(.L_x_77) ;  /* 0x0000004400048947 */ /* 0x004fea0003800000 */
.L_x_159:
        /* <DEDUP_REMOVED lines=9> */
.L_x_161:
        /* <DEDUP_REMOVED lines=9> */
.L_x_163:
[----:B------:R-:W-:-:S04]  /*4090*/  UIADD3 UR4, UPT, UPT, UR4, 0x1, URZ ;  /* 0x0000000104047890 */ /* 0x000fc8000fffe0ff */
[----:B------:R-:W-:-:S04]  /*40a0*/  UISETP.NE.AND UP0, UPT, UR4, 0x4, UPT ;  /* 0x000000040400788c */ /* 0x000fc8000bf05270 */
[----:B------:R-:W-:Y:S02]  /*40b0*/  USEL UR5, URZ, 0x1, UP0 ;  /* 0x00000001ff057887 */ /* 0x000fe40008000000 */
[----:B------:R-:W-:-:S04]  /*40c0*/  USEL UR4, UR4, URZ, UP0 ;  /* 0x000000ff04047287 */ /* 0x000fc80008000000 */
[----:B------:R-:W-:Y:S01]  /*40d0*/  ULEA UR4, UR4, UR7, 0x3 ;  /* 0x0000000704047291 */ /* 0x000fe2000f8e18ff */
[----:B------:R-:W-:-:S04]  /*40e0*/  LOP3.LUT R2, R2, UR5, RZ, 0x3c, !PT ;  /* 0x0000000502027c12 */ /* 0x000fc8000f8e3cff */
[----:B------:R-:W-:Y:S01]  /*40f0*/  SHF.L.U32 R2, R2, 0x1f, RZ ;  /* 0x0000001f02027819 */ /* 0x000fe200000006ff */
[----:B-1----:R-:W-:-:S04]  /*4100*/  IMAD.U32 R0, RZ, RZ, UR4 ;  /* 0x00000004ff007e24 */ /* 0x002fc8000f8e00ff */
[----:B------:R1:W2:Y:S03]  /*4110*/  SYNCS.PHASECHK.TRANS64.TRYWAIT P0, [R0+URZ], R2 ;  /* 0x00000002000075a7 */ /* 0x0002a600080011ff */
[----:B--2---:R-:W-:Y:S05]  /*4120*/  @!P0 NANOSLEEP.SYNCS 0x989680 ;  /* 0x009896800000895d */ /* 0x004fea0003900000 */
[----:B------:R-:W2:Y:S02]  /*4130*/  @!P0 SYNCS.PHASECHK.TRANS64 P0, [R0+URZ], R2 ;  /* 0x00000002000085a7 */ /* 0x000ea400080010ff */
[----:B--2---:R-:W-:Y:S05]  /*4140*/  @P0 BRA `(.L_x_80) ;  /* 0x0000000000200947 */ /* 0x004fea0003800000 */
.L_x_81:
[----:B--2---:R2:W4:Y:S02]  /*4150*/  SYNCS.PHASECHK.TRANS64.TRYWAIT P0, [R0+URZ], R2 ;  /* 0x00000002000075a7 */ /* 0x00452400080011ff */
[----:B----4-:R-:W-:Y:S05]  /*4160*/  @!P0 NANOSLEEP.SYNCS 0x989680 ;  /* 0x009896800000895d */ /* 0x010fea0003900000 */
[----:B------:R-:W4:Y:S02]  /*4170*/  @!P0 SYNCS.PHASECHK.TRANS64 P0, [R0+URZ], R2 ;  /* 0x00000002000085a7 */ /* 0x000f2400080010ff */
[----:B----4-:R-:W-:Y:S05]  /*4180*/  @!P0 BRA `(.L_x_81) ;  /* 0xfffffffc00f08947 */ /* 0x010fea000383ffff */
[----:B------:R-:W-:Y:S05]  /*4190*/  BRA `(.L_x_80) ;  /* 0x00000000000c7947 */ /* 0x000fea0003800000 */
.L_x_76:
[----:B------:R-:W-:-:S04]  /*41a0*/  UIADD3 UR4, UPT, UPT, UR17, 0x110, URZ ;  /* 0x0000011011047890 */ /* 0x000fc8000fffe0ff */
[----:B------:R-:W-:-:S09]  /*41b0*/  UPRMT UR4, UR34, 0x654, UR4 ;  /* 0x0000065422047896 */ /* 0x000fd20008000004 */
[----:B------:R-:W-:Y:S03]  /*41c0*/  SYNCS.ARRIVE.TRANS64.RED.A1T0 RZ, [UR4], RZ ;  /* 0x000000ffffff79a7 */ /* 0x000fe60008100404 */
.L_x_80:
[----:B-12---:R-:W-:Y:S01]  /*41d0*/  SHF.L.U32 R2, RZ, 0x1f, RZ ;  /* 0x0000001fff027819 */ /* 0x006fe200000006ff */
[----:B------:R-:W-:Y:S01]  /*41e0*/  UIADD3 UR4, UPT, UPT, UR17, 0x110, URZ ;  /* 0x0000011011047890 */ /* 0x000fe2000fffe0ff */
[----:B------:R-:W-:Y:S02]  /*41f0*/  PLOP3.LUT P0, PT, PT, PT, UP1, 0x80, 0x8 ;  /* 0x000000000008781c */ /* 0x000fe40003f0f018 */
[----:B------:R-:W1:Y:S02]  /*4200*/  SYNCS.PHASECHK.TRANS64.TRYWAIT P1, [UR17+0x110], R2 ;  /* 0x00011002ff0075a7 */ /* 0x000e640008021111 */
[----:B-1----:R-:W-:Y:S09]  /*4210*/  @!P1 BRA `(.L_x_82) ;  /* 0x0000004000a09947 */ /* 0x002ff20003800000 */
.L_x_165:
[----:B------:R-:W-:Y:S01]  /*4220*/  @!UP1 UPRMT UR4, UR34, 0x654, UR4 ;  /* 0x0000065422049896 */ /* 0x000fe20008000004 */
[----:B------:R-:W-:Y:S01]  /*4230*/  UMOV UR5, 0xffff ;  /* 0x0000ffff00057882 */ /* 0x000fe20000000000 */
[----:B------:R-:W-:-:S07]  /*4240*/  UMOV UR6, 0x1 ;  /* 0x0000000100067882 */ /* 0x000fce0000000000 */
[----:B------:R-:W-:Y:S01]  /*4250*/  @!P0 SYNCS.ARRIVE.TRANS64.RED.A1T0 RZ, [UR4], RZ ;  /* 0x000000ffffff89a7 */ /* 0x000fe20008100404 */
[----:B------:R-:W-:Y:S01]  /*4260*/  NOP ;  /* 0x0000000000007918 */ /* 0x000fe20000000000 */
[----:B-1----:R-:W1:Y:S01]  /*4270*/  LDS R0, [UR8+0x14] ;  /* 0x00001408ff007984 */ /* 0x002e620008000800 */
[----:B------:R-:W-:-:S04]  /*4280*/  ULOP3.LUT UR4, UR32, 0xffff, URZ, 0xc0, !UPT ;  /* 0x0000ffff20047892 */ /* 0x000fc8000f8ec0ff */
[----:B------:R-:W-:-:S04]  /*4290*/  USHF.R.U32.HI UR4, URZ, 0x5, UR4 ;  /* 0x00000005ff047899 */ /* 0x000fc80008011604 */
[----:B------:R-:W-:Y:S02]  /*42a0*/  USHF.L.U32 UR5, UR5, UR4, URZ ;  /* 0x0000000405057299 */ /* 0x000fe400080006ff */
[----:B------:R-:W-:-:S04]  /*42b0*/  USHF.L.U32 UR4, UR6, UR4, URZ ;  /* 0x0000000406047299 */ /* 0x000fc800080006ff */
[----:B-1----:R-:W-:-:S04]  /*42c0*/  LOP3.LUT R0, R0, UR5, RZ, 0xc0, !PT ;  /* 0x0000000500007c12 */ /* 0x002fc8000f8ec0ff */
[----:B------:R-:W-:-:S13]  /*42d0*/  ISETP.NE.AND P0, PT, R0, UR5, PT ;  /* 0x0000000500007c0c */ /* 0x000fda000bf05270 */
[----:B------:R-:W-:Y:S05]  /*42e0*/  @P0 BRA `(.L_x_83) ;  /* 0x0000000000580947 */ /* 0x000fea0003800000 */
[----:B------:R-:W1:Y:S02]  /*42f0*/  LDS R0, [UR8+0x18] ;  /* 0x00001808ff007984 */ /* 0x000e640008000800 */
[----:B-1----:R-:W-:-:S04]  /*4300*/  LOP3.LUT R0, R0, UR4, RZ, 0xc0, !PT ;  /* 0x0000000400007c12 */ /* 0x002fc8000f8ec0ff */
[----:B------:R-:W-:-:S13]  /*4310*/  ISETP.NE.AND P0, PT, R0, UR4, PT ;  /* 0x0000000400007c0c */ /* 0x000fda000bf05270 */
[----:B------:R-:W-:Y:S05]  /*4320*/  @P0 BRA `(.L_x_84) ;  /* 0x00000000003c0947 */ /* 0x000fea0003800000 */
[----:B------:R-:W1:Y:S01]  /*4330*/  S2R R2, SR_LANEID ;  /* 0x0000000000027919 */ /* 0x000e620000000000 */
[----:B------:R-:W-:-:S06]  /*4340*/  ULOP3.LUT UR5, URZ, UR5, URZ, 0x33, !UPT ;  /* 0x00000005ff057292 */ /* 0x000fcc000f8e33ff */
[----:B------:R-:W-:-:S04]  /*4350*/  IMAD.U32 R0, RZ, RZ, UR5 ;  /* 0x00000005ff007e24 */ /* 0x000fc8000f8e00ff */
[----:B------:R2:W4:Y:S02]  /*4360*/  REDUX UR7, R0 ;  /* 0x00000000000773c4 */ /* 0x0005240000000000 */
[----:B------:R1:W-:Y:S01]  /*4370*/  UTCATOMSWS.AND URZ, UR5 ;  /* 0x0000000500ff79e3 */ /* 0x0003e20008000000 */
[----:B--2---:R-:W-:Y:S01]  /*4380*/  LOP3.LUT R0, RZ, UR4, RZ, 0x33, !PT ;  /* 0x00000004ff007c12 */ /* 0x004fe2000f8e33ff */
[----:B------:R-:W-:Y:S02]  /*4390*/  VOTEU.ANY UR4, UPT, PT ;  /* 0x0000000000047886 */ /* 0x000fe400038e0100 */
[----:B------:R-:W-:Y:S02]  /*43a0*/  UFLO.U32 UR4, UR4 ;  /* 0x00000004000472bd */ /* 0x000fe400080e0000 */
[----:B------:R-:W2:Y:S04]  /*43b0*/  REDUX UR6, R0 ;  /* 0x00000000000673c4 */ /* 0x000ea80000000000 */
[----:B-1----:R-:W-:-:S02]  /*43c0*/  ISETP.EQ.U32.AND P0, PT, R2, UR4, PT ;  /* 0x0000000402007c0c */ /* 0x002fc4000bf02070 */
[----:B----4-:R-:W-:-:S11]  /*43d0*/  MOV R2, UR7 ;  /* 0x0000000700027c02 */ /* 0x010fd60008000f00 */
[----:B------:R1:W-:Y:S01]  /*43e0*/  @P0 ATOMS.AND RZ, [UR8+0x14], R2 ;  /* 0x00001402ffff098c */ /* 0x0003e2000a800008 */
[----:B--2---:R-:W-:-:S05]  /*43f0*/  IMAD.U32 R0, RZ, RZ, UR6 ;  /* 0x00000006ff007e24 */ /* 0x004fca000f8e00ff */
[----:B------:R1:W-:Y:S01]  /*4400*/  @P0 ATOMS.AND RZ, [UR8+0x18], R0 ;  /* 0x00001800ffff098c */ /* 0x0003e2000a800008 */
[----:B------:R-:W-:Y:S05]  /*4410*/  BRA `(.L_x_85) ;  /* 0x0000000000147947 */ /* 0x000fea0003800000 */
.L_x_84:
[----:B------:R-:W-:Y:S02]  /*4420*/  MOV R2, 0x4440 ;  /* 0x0000444000027802 */ /* 0x000fe40000000f00 */
[----:B---3-5:R-:W-:Y:S05]  /*4430*/  CALL.REL.NOINC `($__internal_0_$__cuda_sm10x_tcgen05_guardrail_trap_col_being_dealloced_not_returned_by_alloc) ;  /* 0x00000044000c7944 */ /* 0x028fea0003c00000 */
[----:B------:R-:W-:Y:S05]  /*4440*/  BRA `(.L_x_85) ;  /* 0x0000000000087947 */ /* 0x000fea0003800000 */
.L_x_83:
[----:B------:R-:W-:Y:S02]  /*4450*/  MOV R2, 0x4470 ;  /* 0x0000447000027802 */ /* 0x000fe40000000f00 */
[----:B---3-5:R-:W-:Y:S05]  /*4460*/  CALL.REL.NOINC `($__internal_2_$__cuda_sm10x_tcgen05_guardrail_trap_unallocated_columns_being_dealloced) ;  /* 0x0000004400187944 */ /* 0x028fea0003c00000 */
.L_x_85:
[----:B------:R-:W-:Y:S01]  /*4470*/  NOP ;  /* 0x0000000000007918 */ /* 0x000fe20000000000 */
[----:B------:R-:W-:Y:S05]  /*4480*/  EXIT ;  /* 0x000000000000794d */ /* 0x000fea0003800000 */
.L_x_56:
[----:B------:R-:W-:-:S09]  /*4490*/  UISETP.NE.OR UP0, UPT, UR13, 0x3, !UP3 ;  /* 0x000000030d00788c */ /* 0x000fd2000df05670 */
[----:B------:R-:W-:Y:S05]  /*44a0*/  BRA.U UP0, `(.L_x_86) ;  /* 0x0000001100387547 */ /* 0x000fea000b800000 */
[----:B------:R-:W1:Y:S01]  /*44b0*/  S2UR UR6, SR_CgaCtaId ;  /* 0x00000000000679c3 */ /* 0x000e620000008800 */
[----:B------:R-:W2:Y:S01]  /*44c0*/  LDCU UR37, c[0x0][0x370] ;  /* 0x00006e00ff2577ac */ /* 0x000ea20008000800 */
[----:B------:R-:W-:Y:S02]  /*44d0*/  HFMA2 R13, -RZ, RZ, 0, 0 ;  /* 0x00000000ff0d7431 */ /* 0x000fe400000001ff */
[----:B------:R-:W-:Y:S01]  /*44e0*/  IMAD.MOV.U32 R15, RZ, RZ, 0x1 ;  /* 0x00000001ff0f7424 */ /* 0x000fe200078e00ff */
[----:B------:R-:W-:Y:S01]  /*44f0*/  MOV R7, 0x1000 ;  /* 0x0000100000077802 */ /* 0x000fe20000000f00 */
[----:B------:R-:W2:Y:S01]  /*4500*/  LDCU.128 UR32, c[0x0][0xb10] ;  /* 0x00016200ff2077ac */ /* 0x000ea20008000c00 */
[----:B------:R-:W-:Y:S01]  /*4510*/  IMAD.MOV.U32 R14, RZ, RZ, RZ ;  /* 0x000000ffff0e7224 */ /* 0x000fe200078e00ff */
[----:B------:R-:W3:Y:S01]  /*4520*/  LDC.64 R16, c[0x0][0x348] ;  /* 0x0000d200ff107b82 */ /* 0x000ee20000000a00 */
[----:B------:R-:W4:Y:S01]  /*4530*/  LDCU UR31, c[0x0][0x374] ;  /* 0x00006e80ff1f77ac */ /* 0x000f220008000800 */
[----:B------:R-:W4:Y:S06]  /*4540*/  LDCU UR15, c[0x0][0xb0c] ;  /* 0x00016180ff0f77ac */ /* 0x000f2c0008000800 */
[----:B------:R-:W3:Y:S01]  /*4550*/  LDC.64 R2, c[0x0][0x888] ;  /* 0x00022200ff027b82 */ /* 0x000ee20000000a00 */
[----:B------:R-:W4:Y:S01]  /*4560*/  LDCU UR40, c[0x0][0xb20] ;  /* 0x00016400ff2877ac */ /* 0x000f220008000800 */
[----:B------:R-:W4:Y:S06]  /*4570*/  LDCU UR4, c[0x0][0xb30] ;  /* 0x00016600ff0477ac */ /* 0x000f2c0008000800 */
[----:B------:R-:W3:Y:S01]  /*4580*/  LDC.64 R4, c[0x0][0x890] ;  /* 0x00022400ff047b82 */ /* 0x000ee20000000a00 */
[----:B------:R-:W-:Y:S01]  /*4590*/  UMOV UR29, 0x400 ;  /* 0x00000400001d7882 */ /* 0x000fe20000000000 */
[----:B------:R-:W-:-:S02]  /*45a0*/  UPLOP3.LUT UP3, UPT, UPT, UPT, UPT, 0x40, 0x4 ;  /* 0x000000000004789c */ /* 0x000fc40003f6e870 */
[----:B-1----:R-:W-:Y:S02]  /*45b0*/  ULEA UR29, UR6, UR29, 0x18 ;  /* 0x0000001d061d7291 */ /* 0x002fe4000f8ec0ff */
[----:B--2---:R-:W-:Y:S02]  /*45c0*/  UIMAD.WIDE.U32 UR6, UR37, UR32, URZ ;  /* 0x00000020250672a5 */ /* 0x004fe4000f8e00ff */
[----:B----4-:R-:W-:Y:S02]  /*45d0*/  UIMAD.WIDE.U32 UR8, UR31, UR35, URZ ;  /* 0x000000231f0872a5 */ /* 0x010fe4000f8e00ff */
[----:B------:R-:W-:Y:S02]  /*45e0*/  UISETP.GE.AND UP0, UPT, UR42, 0x1, UPT ;  /* 0x000000012a00788c */ /* 0x000fe4000bf06270 */
[----:B------:R-:W-:Y:S01]  /*45f0*/  UISETP.NE.AND UP4, UPT, UR42, 0x1, UPT ;  /* 0x000000012a00788c */ /* 0x000fe2000bf85270 */
[----:B------:R-:W-:Y:S02]  /*4600*/  UMOV UR6, UR7 ;  /* 0x0000000700067c82 */ /* 0x000fe40008000000 */
[----:B------:R-:W-:Y:S01]  /*4610*/  UMOV UR38, UR9 ;  /* 0x0000000900267c82 */ /* 0x000fe20008000000 */
[----:B------:R-:W1:Y:S01]  /*4620*/  LDCU.64 UR22, c[0x0][0xb28] ;  /* 0x00016500ff1677ac */ /* 0x000e620008000a00 */
[----:B------:R-:W-:-:S02]  /*4630*/  UISETP.NE.AND UP6, UPT, UR15, 0x1, UPT ;  /* 0x000000010f00788c */ /* 0x000fc4000bfc5270 */
[----:B------:R-:W-:Y:S02]  /*4640*/  UISETP.NE.AND UP5, UPT, UR34, 0x1, UPT ;  /* 0x000000012200788c */ /* 0x000fe4000bfa5270 */
[----:B------:R-:W-:Y:S02]  /*4650*/  USHF.R.U32.HI UR39, URZ, UR33, UR6 ;  /* 0x00000021ff277299 */ /* 0x000fe40008011606 */
[----:B------:R-:W-:Y:S02]  /*4660*/  USHF.R.U32.HI UR38, URZ, UR40, UR38 ;  /* 0x00000028ff267299 */ /* 0x000fe40008011626 */
[----:B------:R-:W-:Y:S01]  /*4670*/  UISETP.NE.AND UP2, UPT, UR4, 0x1, UPT ;  /* 0x000000010400788c */ /* 0x000fe2000bf45270 */
[----:B------:R-:W-:-:S10]  /*4680*/  UMOV UR12, URZ ;  /* 0x000000ff000c7c82 */ /* 0x000fd40008000000 */
.L_x_95:
[C---:B------:R-:W-:Y:S02]  /*4690*/  LEA R12, R14.reuse, UR29, 0x3 ;  /* 0x0000001d0e0c7c11 */ /* 0x040fe4000f8e18ff */
[----:B------:R-:W-:Y:S02]  /*46a0*/  SHF.L.U32 R0, R13, 0x1f, RZ ;  /* 0x0000001f0d007819 */ /* 0x000fe400000006ff */
[----:B------:R-:W-:Y:S02]  /*46b0*/  LEA R8, R14, UR29, 0x4 ;  /* 0x0000001d0e087c11 */ /* 0x000fe4000f8e20ff */
[----:B------:R-:W2:Y:S02]  /*46c0*/  SYNCS.PHASECHK.TRANS64.TRYWAIT P0, [R12+URZ+0x90], R0 ;  /* 0x000090000c0075a7 */ /* 0x000ea400080011ff */
[----:B--2-4-:R-:W-:Y:S05]  /*46d0*/  @!P0 BRA `(.L_x_87) ;  /* 0x0000003c00888947 */ /* 0x014fea0003800000 */
.L_x_166:
[----:B------:R-:W4:Y:S01]  /*46e0*/  LDS.128 R8, [R8+0x120] ;  /* 0x0001200008087984 */ /* 0x000f220000000c00 */
[----:B------:R-:W-:Y:S01]  /*46f0*/  UISETP.GE.AND UP0, UPT, UR42, 0x1, UPT ;  /* 0x000000012a00788c */ /* 0x000fe2000bf06270 */
[----:B------:R-:W-:Y:S01]  /*4700*/  @!PT LDS RZ, [RZ] ;  /* 0x00000000fffff984 */ /* 0x000fe20000000800 */
[----:B------:R-:W-:Y:S01]  /*4710*/  @!PT LDS RZ, [RZ] ;  /* 0x00000000fffff984 */ /* 0x000fe20000000800 */
[----:B------:R-:W-:Y:S01]  /*4720*/  @!PT LDS RZ, [RZ] ;  /* 0x00000000fffff984 */ /* 0x000fe20000000800 */
[----:B------:R-:W-:Y:S01]  /*4730*/  @!PT LDS RZ, [RZ] ;  /* 0x00000000fffff984 */ /* 0x000fe20000000800 */
[----:B------:R1:W-:Y:S06]  /*4740*/  MEMBAR.ALL.CTA ;  /* 0x0000000000007992 */ /* 0x0003ec0000008000 */
[----:B-1----:R-:W1:Y:S01]  /*4750*/  FENCE.VIEW.ASYNC.S ;  /* 0x00000000000073c6 */ /* 0x002e620000000000 */
[----:B----4-:R-:W-:Y:S11]  /*4760*/  LOP3.LUT P0, RZ, R10, 0x1, RZ, 0xc0, !PT ;  /* 0x000000010aff7812 */ /* 0x010ff6000780c0ff */
[----:B------:R-:W-:Y:S02]  /*4770*/  @!UPT UIADD3 URZ, UPT, UPT, URZ, URZ, URZ ;  /* 0x000000fffffff290 */ /* 0x000fe4000fffe0ff */
[----:B-1----:R-:W-:Y:S01]  /*4780*/  VOTEU.ANY UP1, P0 ;  /* 0x0000000000ff7886 */ /* 0x002fe20000020100 */
[----:B------:R-:W-:Y:S11]  /*4790*/  PLOP3.LUT P0, PT, PT, PT, UP1, 0x80, 0x8 ;  /* 0x000000000008781c */ /* 0x000ff60003f0f018 */
[----:B------:R-:W-:Y:S02]  /*47a0*/  @!UPT UIADD3 URZ, UPT, UPT, URZ, URZ, URZ ;  /* 0x000000fffffff290 */ /* 0x000fe4000fffe0ff */
[----:B--2---:R-:W-:Y:S02]  /*47b0*/  @P0 SHF.R.U32.HI R0, RZ, 0x10, R9 ;  /* 0x00000010ff000819 */ /* 0x004fe40000011609 */
[----:B------:R-:W-:Y:S02]  /*47c0*/  @P0 MOV R6, R8 ;  /* 0x0000000800060202 */ /* 0x000fe40000000f00 */
[----:B------:R-:W-:Y:S01]  /*47d0*/  @P0 R2UR UR4, R0 ;  /* 0x00000000000402ca */ /* 0x000fe200000e0000 */
[----:B------:R-:W-:Y:S01]  /*47e0*/  VIADD R0, R12, 0xa0 ;  /* 0x000000a00c007836 */ /* 0x000fe20000000000 */
[----:B------:R-:W-:Y:S02]  /*47f0*/  @P0 LOP3.LUT R8, R9, 0xffff, RZ, 0xc0, !PT ;  /* 0x0000ffff09080812 */ /* 0x000fe400078ec0ff */
[----:B------:R-:W-:Y:S02]  /*4800*/  @P0 R2UR UR6, R6 ;  /* 0x00000000060602ca */ /* 0x000fe400000e0000 */
[----:B------:R-:W-:Y:S02]  /*4810*/  PRMT R0, RZ, 0x654, R0 ;  /* 0x00000654ff007816 */ /* 0x000fe40000000000 */
[----:B------:R-:W-:Y:S02]  /*4820*/  @P0 R2UR UR5, R8 ;  /* 0x00000000080502ca */ /* 0x000fe400000e0000 */
[----:B------:R1:W-:Y:S03]  /*4830*/  SYNCS.ARRIVE.TRANS64.RED.A1T0 RZ, [R0+URZ], RZ ;  /* 0x000000ff00ff79a7 */ /* 0x0003e600081004ff */
[----:B------:R-:W-:Y:S04]  /*4840*/  @UP1 UMOV UR30, UR4 ;  /* 0x00000004001e1c82 */ /* 0x000fe80008000000 */
[----:B------:R-:W-:Y:S04]  /*4850*/  @UP1 UMOV UR14, UR6 ;  /* 0x00000006000e1c82 */ /* 0x000fe80008000000 */
[----:B------:R-:W-:Y:S01]  /*4860*/  @UP1 UMOV UR13, UR5 ;  /* 0x00000005000d1c82 */ /* 0x000fe20008000000 */
[----:B------:R-:W-:Y:S05]  /*4870*/  BRA.U !UP0, `(.L_x_88) ;  /* 0x0000000108a47547 */ /* 0x000fea000b800000 */
[----:B------:R-:W-:Y:S02]  /*4880*/  UIMAD.WIDE.U32 UR8, UR13, UR35, URZ ;  /* 0x000000230d0872a5 */ /* 0x000fe4000f8e00ff */
[----:B------:R-:W-:Y:S02]  /*4890*/  UIMAD.WIDE.U32 UR10, UR14, UR32, URZ ;  /* 0x000000200e0a72a5 */ /* 0x000fe4000f8e00ff */
[----:B------:R-:W-:Y:S02]  /*48a0*/  USEL UR4, UR31, UR38, !UP5 ;  /* 0x000000261f047287 */ /* 0x000fe4000e800000 */
[----:B------:R-:W-:Y:S02]  /*48b0*/  USEL UR7, UR37, UR39, !UP6 ;  /* 0x0000002725077287 */ /* 0x000fe4000f000000 */
[----:B------:R-:W-:Y:S02]  /*48c0*/  UIMAD.WIDE.U32 UR16, UR4, UR22, URZ ;  /* 0x00000016041072a5 */ /* 0x000fe4000f8e00ff */
[----:B------:R-:W-:Y:S01]  /*48d0*/  UIMAD.WIDE.U32 UR18, UR7, UR22, URZ ;  /* 0x00000016071272a5 */ /* 0x000fe2000f8e00ff */
[----:B------:R-:W-:Y:S02]  /*48e0*/  UMOV UR5, UR9 ;  /* 0x0000000900057c82 */ /* 0x000fe40008000000 */
[----:B------:R-:W-:Y:S03]  /*48f0*/  USHF.R.U32.HI UR6, URZ, UR40, UR5 ;  /* 0x00000028ff067299 */ /* 0x000fe60008011605 */
[----:B------:R-:W-:Y:S01]  /*4900*/  UMOV UR5, UR11 ;  /* 0x0000000b00057c82 */ /* 0x000fe20008000000 */
[----:B------:R-:W-:Y:S02]  /*4910*/  USEL UR6, UR13, UR6, !UP5 ;  /* 0x000000060d067287 */ /* 0x000fe4000e800000 */
[----:B------:R-:W-:Y:S02]  /*4920*/  USHF.R.U32.HI UR8, URZ, UR33, UR5 ;  /* 0x00000021ff087299 */ /* 0x000fe40008011605 */
[----:B------:R-:W-:Y:S01]  /*4930*/  UIMAD.WIDE.U32 UR10, UR6, UR22, URZ ;  /* 0x00000016060a72a5 */ /* 0x000fe2000f8e00ff */
[----:B------:R-:W-:Y:S02]  /*4940*/  UMOV UR5, UR17 ;  /* 0x0000001100057c82 */ /* 0x000fe40008000000 */
[----:B------:R-:W-:Y:S03]  /*4950*/  @UP4 USHF.R.U32.HI UR4, URZ, UR23, UR5 ;  /* 0x00000017ff044299 */ /* 0x000fe60008011605 */
[----:B------:R-:W-:Y:S01]  /*4960*/  UMOV UR5, UR19 ;  /* 0x0000001300057c82 */ /* 0x000fe20008000000 */
[----:B------:R-:W-:Y:S02]  /*4970*/  UIMAD UR4, UR42, UR4, URZ ;  /* 0x000000042a0472a4 */ /* 0x000fe4000f8e02ff */
[----:B------:R-:W-:Y:S02]  /*4980*/  @UP4 USHF.R.U32.HI UR7, URZ, UR23, UR5 ;  /* 0x00000017ff074299 */ /* 0x000fe40008011605 */
[----:B------:R-:W-:Y:S02]  /*4990*/  USEL UR5, UR14, UR8, !UP6 ;  /* 0x000000080e057287 */ /* 0x000fe4000f000000 */
[----:B------:R-:W-:Y:S02]  /*49a0*/  UIMAD UR8, UR42, UR7, URZ ;  /* 0x000000072a0872a4 */ /* 0x000fe4000f8e02ff */
[----:B------:R-:W-:Y:S03]  /*49b0*/  UISETP.GE.AND UP0, UPT, UR6, UR4, UPT ;  /* 0x000000040600728c */ /* 0x000fe6000bf06270 */
[----:B------:R-:W-:Y:S01]  /*49c0*/  UMOV UR4, UR11 ;  /* 0x0000000b00047c82 */ /* 0x000fe20008000000 */
[----:B------:R-:W-:Y:S02]  /*49d0*/  UISETP.GE.OR UP0, UPT, UR5, UR8, UP0 ;  /* 0x000000080500728c */ /* 0x000fe40008706670 */
[----:B------:R-:W-:Y:S02]  /*49e0*/  USHF.R.U32.HI UR4, URZ, UR23, UR4 ;  /* 0x00000017ff047299 */ /* 0x000fe40008011604 */
[----:B------:R-:W-:Y:S02]  /*49f0*/  UIMAD.WIDE.U32 UR8, UR5, UR22, URZ ;  /* 0x00000016050872a5 */ /* 0x000fe4000f8e00ff */
[----:B------:R-:W-:Y:S04]  /*4a00*/  USEL UR10, UR6, UR4, !UP4 ;  /* 0x00000004060a7287 */ /* 0x000fe8000e000000 */
[----:B------:R-:W-:Y:S01]  /*4a10*/  UIADD3 UR11, UPT, UPT, -UR10, URZ, URZ ;  /* 0x000000ff0a0b7290 */ /* 0x000fe2000fffe1ff */
[----:B------:R-:W-:Y:S02]  /*4a20*/  @!UP0 UMOV UR4, UR9 ;  /* 0x0000000900048c82 */ /* 0x000fe40008000000 */
[----:B------:R-:W-:Y:S02]  /*4a30*/  @!UP0 USHF.R.U32.HI UR4, URZ, UR23, UR4 ;  /* 0x00000017ff048299 */ /* 0x000fe40008011604 */
[----:B------:R-:W-:Y:S02]  /*4a40*/  UIMAD UR8, UR42, UR11, UR6 ;  /* 0x0000000b2a0872a4 */ /* 0x000fe4000f8e0206 */
[----:B------:R-:W-:Y:S04]  /*4a50*/  @!UP0 USEL UR4, UR5, UR4, !UP4 ;  /* 0x0000000405048287 */ /* 0x000fe8000e000000 */
[----:B------:R-:W-:Y:S02]  /*4a60*/  @!UP0 UIMAD UR7, UR7, UR8, UR4 ;  /* 0x00000008070782a4 */ /* 0x000fe4000f8e0204 */
[----:B------:R-:W-:Y:S02]  /*4a70*/  @!UP0 UIADD3 UR9, UPT, UPT, UR10, -UR4, URZ ;  /* 0x800000040a098290 */ /* 0x000fe4000fffe0ff */
[----:B------:R-:W-:Y:S02]  /*4a80*/  UIADD3 UR8, UPT, UPT, -UR6, URZ, URZ ;  /* 0x000000ff06087290 */ /* 0x000fe4000fffe1ff */
[----:B------:R-:W-:Y:S02]  /*4a90*/  UIADD3 UR4, UPT, UPT, -UR5, URZ, URZ ;  /* 0x000000ff05047290 */ /* 0x000fe4000fffe1ff */
[----:B------:R-:W-:Y:S03]  /*4aa0*/  @!UP0 UIMAD UR6, UR9, UR42, UR5 ;  /* 0x0000002a090682a4 */ /* 0x000fe6000f8e0205 */
[----:B------:R-:W-:Y:S01]  /*4ab0*/  @!UP0 UMOV UR5, UR7 ;  /* 0x0000000700058c82 */ /* 0x000fe20008000000 */
[----:B------:R-:W-:Y:S02]  /*4ac0*/  UIMAD UR7, UR15, UR4, UR14 ;  /* 0x000000040f0772a4 */ /* 0x000fe4000f8e020e */
[----:B------:R-:W-:Y:S02]  /*4ad0*/  UIMAD UR4, UR34, UR8, UR13 ;  /* 0x00000008220472a4 */ /* 0x000fe4000f8e020d */
[----:B------:R-:W-:Y:S02]  /*4ae0*/  UIMAD UR14, UR5, UR15, UR7 ;  /* 0x0000000f050e72a4 */ /* 0x000fe4000f8e0207 */
[----:B------:R-:W-:Y:S11]  /*4af0*/  UIMAD UR13, UR6, UR34, UR4 ;  /* 0x00000022060d72a4 */ /* 0x000ff6000f8e0204 */
[----:B------:R-:W-:Y:S01]  /*4b00*/  @!UPT UIADD3 URZ, UPT, UPT, URZ, URZ, URZ ;  /* 0x000000fffffff290 */ /* 0x000fe2000fffe0ff */
.L_x_88:
[----:B------:R-:W2:Y:S01]  /*4b10*/  @!UP2 LDCU.128 UR8, c[0x0][0xb10] ;  /* 0x00016200ff08a7ac */ /* 0x000ea20008000c00 */
[C---:B---3--:R-:W-:Y:S02]  /*4b20*/  ISETP.NE.U32.AND P1, PT, R4.reuse, RZ, PT ;  /* 0x000000ff0400720c */ /* 0x048fe40003f25070 */
[----:B------:R-:W-:Y:S02]  /*4b30*/  ISETP.NE.U32.AND P0, PT, R4, RZ, PT ;  /* 0x000000ff0400720c */ /* 0x000fe40003f05070 */
[C---:B------:R-:W-:Y:S02]  /*4b40*/  ISETP.NE.AND.EX P1, PT, R5.reuse, RZ, PT, P1 ;  /* 0x000000ff0500720c */ /* 0x040fe40003f25310 */
[----:B------:R-:W-:Y:S01]  /*4b50*/  ISETP.NE.AND.EX P0, PT, R5, RZ, PT, P0 ;  /* 0x000000ff0500720c */ /* 0x000fe20003f05300 */
[----:B------:R-:W3:Y:S01]  /*4b60*/  @!UP2 LDCU UR5, c[0x0][0xb0c] ;  /* 0x00016180ff05a7ac */ /* 0x000ee20008000800 */
[----:B------:R-:W-:Y:S02]  /*4b70*/  USHF.L.U32 UR26, UR25, 0x6, URZ ;  /* 0x00000006191a7899 */ /* 0x000fe400080006ff */
[----:B------:R-:W-:Y:S02]  /*4b80*/  USHF.L.U32 UR27, UR20, 0x6, URZ ;  /* 0x00000006141b7899 */ /* 0x000fe400080006ff */
[----:B--2---:R-:W-:Y:S07]  /*4b90*/  UIMAD.WIDE.U32 UR6, UR14, UR8, URZ ;  /* 0x000000080e0672a5 */ /* 0x004fee000f8e00ff */
[----:B------:R-:W-:Y:S01]  /*4ba0*/  @!UP2 UMOV UR4, UR7 ;  /* 0x000000070004ac82 */ /* 0x000fe20008000000 */
[----:B---3--:R-:W-:Y:S02]  /*4bb0*/  @!UP2 UISETP.NE.AND UP0, UPT, UR5, 0x1, UPT ;  /* 0x000000010500a88c */ /* 0x008fe4000bf05270 */
[----:B------:R-:W-:Y:S02]  /*4bc0*/  @!UP2 USHF.R.U32.HI UR4, URZ, UR9, UR4 ;  /* 0x00000009ff04a299 */ /* 0x000fe40008011604 */
[----:B------:R-:W-:Y:S02]  /*4bd0*/  UIMAD.WIDE.U32 UR6, UR13, UR11, URZ ;  /* 0x0000000b0d0672a5 */ /* 0x000fe4000f8e00ff */
[----:B------:R-:W-:Y:S02]  /*4be0*/  @!UP2 USEL UR8, UR14, UR4, !UP0 ;  /* 0x000000040e08a287 */ /* 0x000fe4000c000000 */
[----:B------:R-:W-:Y:S03]  /*4bf0*/  @!UP2 UISETP.NE.AND UP0, UPT, UR10, 0x1, UPT ;  /* 0x000000010a00a88c */ /* 0x000fe6000bf05270 */
[----:B------:R-:W-:Y:S02]  /*4c00*/  @!UP2 UMOV UR6, UR7 ;  /* 0x000000070006ac82 */ /* 0x000fe40008000000 */
[----:B------:R-:W2:Y:S02]  /*4c10*/  @!UP2 LDCU UR4, c[0x0][0xb20] ;  /* 0x00016400ff04a7ac */ /* 0x000ea40008000800 */
[----:B--2---:R-:W-:Y:S04]  /*4c20*/  @!UP2 USHF.R.U32.HI UR6, URZ, UR4, UR6 ;  /* 0x00000004ff06a299 */ /* 0x004fe80008011606 */
[----:B------:R-:W-:Y:S04]  /*4c30*/  @!UP2 USEL UR6, UR13, UR6, !UP0 ;  /* 0x000000060d06a287 */ /* 0x000fe8000c000000 */
[----:B------:R-:W-:Y:S02]  /*4c40*/  @!UP2 UIADD3 UR4, UPT, UPT, -UR8, UR6, URZ ;  /* 0x000000060804a290 */ /* 0x000fe4000fffe1ff */
[----:B------:R-:W-:Y:S02]  /*4c50*/  @!UP2 UIADD3 UR6, UPT, UPT, UR8, -UR6, URZ ;  /* 0x800000060806a290 */ /* 0x000fe4000fffe0ff */
[----:B------:R-:W-:Y:S02]  /*4c60*/  @!UP2 UIMAD UR14, UR4, UR5, UR14 ;  /* 0x00000005040ea2a4 */ /* 0x000fe4000f8e020e */
[----:B------:R-:W-:Y:S01]  /*4c70*/  @!UP2 UIMAD UR13, UR6, UR10, UR13 ;  /* 0x0000000a060da2a4 */ /* 0x000fe2000f8e020d */
[----:B------:R-:W-:Y:S11]  /*4c80*/  BRA.U UP3, `(.L_x_89) ;  /* 0x0000000103107547 */ /* 0x000ff6000b800000 */
[----:B------:R-:W-:Y:S04]  /*4c90*/  MOV R6, UR43 ;  /* 0x0000002b00067c02 */ /* 0x000fe80008000f00 */
[----:B------:R-:W-:Y:S04]  /*4ca0*/  SHF.L.U32 R6, R6, 0x1f, RZ ;  /* 0x0000001f06067819 */ /* 0x000fe800000006ff */
[----:B------:R-:W2:Y:S02]  /*4cb0*/  SYNCS.PHASECHK.TRANS64.TRYWAIT P2, [UR29+0x88], R6 ;  /* 0x00008806ff0075a7 */ /* 0x000ea4000804111d */
[----:B--2---:R-:W-:Y:S05]  /*4cc0*/  @!P2 BRA `(.L_x_90) ;  /* 0x000000380020a947 */ /* 0x004fea0003800000 */
.L_x_89:
[----:B------:R-:W-:Y:S05]  /*4cd0*/  @!P1 BRA `(.L_x_91) ;  /* 0x0000000000309947 */ /* 0x000fea0003800000 */
[----:B------:R-:W-:Y:S01]  /*4ce0*/  ISETP.NE.U32.AND P1, PT, R2, RZ, PT ;  /* 0x000000ff0200720c */ /* 0x000fe20003f25070 */
[----:B------:R-:W2:Y:S01]  /*4cf0*/  LDCU.64 UR4, c[0x0][0x358] ;  /* 0x00006b00ff0477ac */ /* 0x000ea20008000a00 */
[----:B------:R-:W-:Y:S02]  /*4d00*/  IMAD.MOV.U32 R46, RZ, RZ, 0x1 ;  /* 0x00000001ff2e7424 */ /* 0x000fe400078e00ff */
[----:B------:R-:W-:Y:S11]  /*4d10*/  ISETP.NE.AND.EX P1, PT, R3, RZ, PT, P1 ;  /* 0x000000ff0300720c */ /* 0x000ff60003f25310 */
[----:B------:R-:W-:Y:S02]  /*4d20*/  @!UPT UIADD3 URZ, UPT, UPT, URZ, URZ, URZ ;  /* 0x000000fffffff290 */ /* 0x000fe4000fffe0ff */
[----:B------:R-:W3:Y:S01]  /*4d30*/  @P1 LDC.64 R8, c[0x0][0x888] ;  /* 0x00022200ff081b82 */ /* 0x000ee20000000a00 */
[----:B-1----:R-:W-:Y:S04]  /*4d40*/  @P1 IMAD R0, R4, UR36, RZ ;  /* 0x0000002404001c24 */ /* 0x002fe8000f8e02ff */
[----:B---3--:R-:W-:Y:S04]  /*4d50*/  @P1 IMAD.WIDE R8, R0, 0x4, R8 ;  /* 0x0000000400081825 */ /* 0x008fe800078e0208 */
[----:B------:R-:W-:Y:S01]  /*4d60*/  HFMA2 R0, -RZ, RZ, 0, 5.9604644775390625e-08 ;  /* 0x00000001ff007431 */ /* 0x000fe200000001ff */
[----:B--2--5:R2:W5:Y:S04]  /*4d70*/  @P1 LDG.E R26, desc[UR4][R8.64] ;  /* 0x00000004081a1981 */ /* 0x024568000c1e1900 */
[----:B------:R-:W-:Y:S01]  /*4d80*/  @!P1 PRMT R46, R0, 0x7610, R46 ;  /* 0x00007610002e9816 */ /* 0x000fe2000000002e */
[----:B--2---:R-:W3:Y:S06]  /*4d90*/  @!P1 LDC R26, c[0x0][0x880] ;  /* 0x00022000ff1a9b82 */ /* 0x004eec0000000800 */
.L_x_91:
[----:B---3-5:R-:W-:Y:S01]  /*4da0*/  @!P0 FSETP.EQ.AND P1, PT, R26, RZ, PT ;  /* 0x000000ff1a00820b */ /* 0x028fe20003f22000 */
[----:B------:R-:W-:Y:S01]  /*4db0*/  @!UPT UIADD3 URZ, UPT, UPT, URZ, URZ, URZ ;  /* 0x000000fffffff290 */ /* 0x000fe2000fffe0ff */
[----:B------:R-:W-:Y:S11]  /*4dc0*/  @!P0 BRA `(.L_x_92) ;  /* 0x0000000000188947 */ /* 0x000ff60003800000 */
[----:B------:R-:W-:Y:S02]  /*4dd0*/  LOP3.LUT P0, RZ, R46, 0xff, RZ, 0xc0, !PT ;  /* 0x000000ff2eff7812 */ /* 0x000fe4000780c0ff */
[----:B------:R-:W-:Y:S04]  /*4de0*/  ISETP.NE.U32.AND P1, PT, R2, RZ, PT ;  /* 0x000000ff0200720c */ /* 0x000fe80003f25070 */
[----:B------:R-:W-:Y:S04]  /*4df0*/  ISETP.NE.AND.EX P1, PT, R3, RZ, PT, P1 ;  /* 0x000000ff0300720c */ /* 0x000fe80003f25310 */
[----:B------:R-:W-:Y:S03]  /*4e00*/  PLOP3.LUT P1, PT, P1, PT, PT, 0x8, 0x80 ;  /* 0x000000000080781c */ /* 0x000fe60000f2e170 */
[----:B------:R-:W-:Y:S11]  /*4e10*/  @P0 FSETP.EQ.AND P1, PT, R26, RZ, PT ;  /* 0x000000ff1a00020b */ /* 0x000ff60003f22000 */
[----:B------:R-:W-:Y:S02]  /*4e20*/  @!UPT UIADD3 URZ, UPT, UPT, URZ, URZ, URZ ;  /* 0x000000fffffff290 */ /* 0x000fe4000fffe0ff */
.L_x_92:
[----:B------:R-:W-:Y:S01]  /*4e30*/  ULEA UR4, UR12, UR29, 0x3 ;  /* 0x0000001d0c047291 */ /* 0x000fe2000f8e18ff */
[----:B------:R-:W-:Y:S02]  /*4e40*/  SHF.L.U32 R9, R15, 0x1f, RZ ;  /* 0x0000001f0f097819 */ /* 0x000fe400000006ff */
[----:B------:R-:W-:Y:S04]  /*4e50*/  ELECT P0, URZ, PT ;  /* 0x0000000000ff782f */ /* 0x000fe80003800000 */
[----:B------:R-:W-:Y:S02]  /*4e60*/  PLOP3.LUT P1, PT, P1, P0, PT, 0xf2, 0x2f ;  /* 0x00000000002f781c */ /* 0x000fe40000f21e72 */
[----:B------:R-:W2:Y:S11]  /*4e70*/  SYNCS.PHASECHK.TRANS64.TRYWAIT P2, [UR4+0x68], R9 ;  /* 0x00006809ff0075a7 */ /* 0x000eb60008041104 */
[----:B------:R-:W-:Y:S05]  /*4e80*/  @!P1 IADD3 R8, P0, PT, R16, 0x580, RZ ;  /* 0x0000058010089810 */ /* 0x000fea0007f1e0ff */
[----:B-1----:R-:W-:Y:S01]  /*4e90*/  @!P1 IMAD.X R6, RZ, RZ, R17, P0 ;  /* 0x000000ffff069224 */ /* 0x002fe200000e0611 */
[----:B--2---:R-:W-:Y:S07]  /*4ea0*/  @!P2 BRA `(.L_x_93) ;  /* 0x0000003400c0a947 */ /* 0x004fee0003800000 */
.L_x_169:
[----:B------:R-:W2:Y:S01]  /*4eb0*/  S2UR UR11, SR_CgaCtaId ;  /* 0x00000000000b79c3 */ /* 0x000ea20000008800 */
[----:B------:R-:W-:Y:S01]  /*4ec0*/  @!P1 R2UR UR6, R6 ;  /* 0x00000000060692ca */ /* 0x000fe200000e0000 */
[----:B------:R-:W-:Y:S01]  /*4ed0*/  UIADD3 UR5, UPT, UPT, UR12, 0x1, URZ ;  /* 0x000000010c057890 */ /* 0x000fe2000fffe0ff */
[----:B------:R-:W-:Y:S01]  /*4ee0*/  @!P1 R2UR UR7, R8 ;  /* 0x00000000080792ca */ /* 0x000fe200000e0000 */
[----:B------:R-:W-:Y:S01]  /*4ef0*/  UIADD3 UR25, UPT, UPT, UR4, 0x50, URZ ;  /* 0x0000005004197890 */ /* 0x000fe2000fffe0ff */
[----:B-1----:R-:W-:Y:S01]  /*4f00*/  @!P1 IMAD.MOV.U32 R0, RZ, RZ, 0x1000 ;  /* 0x00001000ff009424 */ /* 0x002fe200078e00ff */
[----:B------:R-:W-:Y:S01]  /*4f10*/  UISETP.NE.AND UP0, UPT, UR5, 0x3, UPT ;  /* 0x000000030500788c */ /* 0x000fe2000bf05270 */
[----:B------:R-:W-:Y:S01]  /*4f20*/  VIADD R14, R14, 0x1 ;  /* 0x000000010e0e7836 */ /* 0x000fe20000000000 */
[----:B------:R-:W-:Y:S01]  /*4f30*/  UMOV UR18, 0x0 ;  /* 0x0000000000127882 */ /* 0x000fe20000000000 */
[----:B------:R-:W-:Y:S01]  /*4f40*/  UMOV UR19, 0x10000000 ;  /* 0x1000000000137882 */ /* 0x000fe20000000000 */
[----:B------:R-:W-:Y:S02]  /*4f50*/  USEL UR21, UR5, URZ, UP0 ;  /* 0x000000ff05157287 */ /* 0x000fe40008000000 */
[----:B------:R-:W-:Y:S02]  /*4f60*/  USEL UR9, URZ, 0x1, UP0 ;  /* 0x00000001ff097887 */ /* 0x000fe40008000000 */
[----:B------:R-:W-:Y:S01]  /*4f70*/  VOTEU.ALL UP0, P1 ;  /* 0x0000000000ff7886 */ /* 0x000fe20000800000 */
[----:B------:R-:W-:Y:S01]  /*4f80*/  IMAD.U32 R9, RZ, RZ, UR6 ;  /* 0x00000006ff097e24 */ /* 0x000fe2000f8e00ff */
[----:B------:R-:W-:Y:S01]  /*4f90*/  UMOV UR28, UR36 ;  /* 0x00000024001c7c82 */ /* 0x000fe20008000000 */
[----:B------:R-:W-:Y:S01]  /*4fa0*/  IMAD.U32 R8, RZ, RZ, UR7 ;  /* 0x00000007ff087e24 */ /* 0x000fe2000f8e00ff */
[----:B------:R-:W-:Y:S01]  /*4fb0*/  LOP3.LUT R15, R15, UR9, RZ, 0x3c, !PT ;  /* 0x000000090f0f7c12 */ /* 0x000fe2000f8e3cff */
[----:B------:R-:W-:Y:S01]  /*4fc0*/  @!UP0 ULEA UR5, UR12, UR29, 0xc ;  /* 0x0000001d0c058291 */ /* 0x000fe2000f8e60ff */
[----:B------:R-:W-:Y:S01]  /*4fd0*/  @!P1 R2UR UR7, R9 ;  /* 0x00000000090792ca */ /* 0x000fe200000e0000 */
[----:B------:R-:W-:Y:S01]  /*4fe0*/  @!UP0 UIADD3 UR10, UPT, UPT, UR26, 0x20, URZ ;  /* 0x000000201a0a8890 */ /* 0x000fe2000fffe0ff */
[----:B------:R-:W-:Y:S01]  /*4ff0*/  @!P1 R2UR UR6, R8 ;  /* 0x00000000080692ca */ /* 0x000fe200000e0000 */
[----:B------:R-:W-:Y:S01]  /*5000*/  @!UP0 UIADD3 UR24, UPT, UPT, UR5, 0x200, URZ ;  /* 0x0000020005188890 */ /* 0x000fe2000fffe0ff */
[----:B------:R-:W-:Y:S01]  /*5010*/  SHF.L.U32 R6, R15, 0x1f, RZ ;  /* 0x0000001f0f067819 */ /* 0x000fe200000006ff */
[----:B------:R-:W-:Y:S01]  /*5020*/  @!UP0 UIADD3 UR8, UPT, UPT, UR5, 0xa00, URZ ;  /* 0x00000a0005088890 */ /* 0x000fe2000fffe0ff */
[----:B------:R-:W-:Y:S01]  /*5030*/  VOTEU.ALL UP0, P1 ;  /* 0x0000000000ff7886 */ /* 0x000fe20000800000 */
[----:B--2---:R-:W-:Y:S01]  /*5040*/  UPRMT UR16, UR11, 0x654, UR25 ;  /* 0x000006540b107896 */ /* 0x004fe20008000019 */
[----:B------:R-:W-:Y:S02]  /*5050*/  UMOV UR12, UR36 ;  /* 0x00000024000c7c82 */ /* 0x000fe40008000000 */
[----:B------:R-:W-:Y:S01]  /*5060*/  UMOV UR11, UR27 ;  /* 0x0000001b000b7c82 */ /* 0x000fe20008000000 */
[----:B------:R-:W-:Y:S01]  /*5070*/  UMOV UR9, UR25 ;  /* 0x0000001900097c82 */ /* 0x000fe20008000000 */
[----:B------:R-:W-:Y:S03]  /*5080*/  ULEA UR5, UR21, UR29, 0x3 ;  /* 0x0000001d15057291 */ /* 0x000fe6000f8e18ff */
[----:B------:R1:W-:Y:S01]  /*5090*/  @!UP0 UTMALDG.3D [UR24], [UR6], desc[UR18] ;  /* 0x00001218060085b4 */ /* 0x0003e20008011000 */
[----:B------:R-:W-:Y:S05]  /*50a0*/  VOTEU.ALL UP0, P1 ;  /* 0x0000000000ff7886 */ /* 0x000fea0000800000 */
[----:B------:R1:W-:Y:S01]  /*50b0*/  @!UP0 UTMALDG.3D [UR8], [UR6], desc[UR18] ;  /* 0x00001208060085b4 */ /* 0x0003e20008011000 */
[----:B------:R1:W-:Y:S01]  /*50c0*/  @!P1 SYNCS.ARRIVE.TRANS64.RED.A0TR RZ, [UR4+0x50], R0 ;  /* 0x00005000ffff99a7 */ /* 0x0003e20008300404 */
[----:B------:R-:W-:Y:S01]  /*50d0*/  SYNCS.ARRIVE.TRANS64.RED.A1T0 RZ, [UR16], RZ ;  /* 0x000000ffffff79a7 */ /* 0x000fe20008100410 */
[----:B------:R-:W2:Y:S02]  /*50e0*/  SYNCS.PHASECHK.TRANS64.TRYWAIT P0, [UR5+0x68], R6 ;  /* 0x00006806ff0075a7 */ /* 0x000ea40008001105 */
[----:B-12---:R-:W-:Y:S05]  /*50f0*/  @!P0 BRA `(.L_x_94) ;  /* 0x0000003400448947 */ /* 0x006fea0003800000 */
.L_x_171:
[----:B------:R-:W-:Y:S01]  /*5100*/  UIADD3 UR17, UPT, UPT, UR5, 0x50, URZ ;  /* 0x0000005005117890 */ /* 0x000fe2000fffe0ff */
[----:B-1----:R-:W-:Y:S01]  /*5110*/  @!P1 IADD3 R6, P0, PT, R16, 0x580, RZ ;  /* 0x0000058010069810 */ /* 0x002fe20007f1e0ff */
[----:B------:R-:W-:Y:S01]  /*5120*/  UPLOP3.LUT UP3, UPT, UPT, UPT, UPT, 0x80, 0x8 ;  /* 0x000000000008789c */ /* 0x000fe20003f6f070 */
[----:B------:R-:W1:Y:S01]  /*5130*/  S2UR UR9, SR_CgaCtaId ;  /* 0x00000000000979c3 */ /* 0x000e620000008800 */
[----:B------:R-:W-:Y:S01]  /*5140*/  UMOV UR24, 0x0 ;  /* 0x0000000000187882 */ /* 0x000fe20000000000 */
[----:B------:R-:W-:Y:S01]  /*5150*/  @!P1 R2UR UR6, R6 ;  /* 0x00000000060692ca */ /* 0x000fe200000e0000 */
[----:B------:R-:W-:Y:S01]  /*5160*/  @!P1 IMAD.X R0, RZ, RZ, R17, P0 ;  /* 0x000000ffff009224 */ /* 0x000fe200000e0611 */
[----:B------:R-:W-:Y:S01]  /*5170*/  UMOV UR25, 0x10000000 ;  /* 0x1000000000197882 */ /* 0x000fe20000000000 */
[----:B------:R-:W-:Y:S01]  /*5180*/  UMOV UR19, UR27 ;  /* 0x0000001b00137c82 */ /* 0x000fe20008000000 */
[----:B------:R-:W-:Y:S01]  /*5190*/  UMOV UR20, UR36 ;  /* 0x0000002400147c82 */ /* 0x000fe20008000000 */
[----:B------:R-:W-:Y:S01]  /*51a0*/  UMOV UR11, UR27 ;  /* 0x0000001b000b7c82 */ /* 0x000fe20008000000 */
[----:B------:R-:W-:Y:S01]  /*51b0*/  @!P1 R2UR UR4, R0 ;  /* 0x00000000000492ca */ /* 0x000fe200000e0000 */
[----:B------:R-:W-:Y:S01]  /*51c0*/  UMOV UR12, UR36 ;  /* 0x00000024000c7c82 */ /* 0x000fe20008000000 */
[----:B------:R-:W-:Y:S01]  /*51d0*/  VOTEU.ALL UP0, P1 ;  /* 0x0000000000ff7886 */ /* 0x000fe20000800000 */
[----:B------:R-:W-:Y:S01]  /*51e0*/  R2UR UR41, R50 ;  /* 0x00000000322972ca */ /* 0x000fe200000e0000 */
[----:B------:R-:W-:Y:S01]  /*51f0*/  UMOV UR36, UR30 ;  /* 0x0000001e00247c82 */ /* 0x000fe20008000000 */
[----:B------:R-:W-:Y:S02]  /*5200*/  R2UR UR28, R51 ;  /* 0x00000000331c72ca */ /* 0x000fe400000e0000 */
[----:B------:R-:W-:Y:S01]  /*5210*/  @!UP0 UIADD3 UR18, UPT, UPT, UR26, 0x10, URZ ;  /* 0x000000101a128890 */ /* 0x000fe2000fffe0ff */
[----:B------:R-:W-:Y:S01]  /*5220*/  IMAD.U32 R8, RZ, RZ, UR6 ;  /* 0x00000006ff087e24 */ /* 0x000fe2000f8e00ff */
[----:B------:R-:W-:Y:S01]  /*5230*/  @!UP0 UIADD3 UR10, UPT, UPT, UR26, 0x30, URZ ;  /* 0x000000301a0a8890 */ /* 0x000fe2000fffe0ff */
[----:B------:R-:W-:Y:S03]  /*5240*/  ISETP.NE.AND P0, PT, R14, 0x2, PT ;  /* 0x000000020e00780c */ /* 0x000fe60003f05270 */
[----:B------:R-:W-:Y:S01]  /*5250*/  IMAD.U32 R9, RZ, RZ, UR4 ;  /* 0x00000004ff097e24 */ /* 0x000fe2000f8e00ff */
[----:B------:R-:W-:Y:S01]  /*5260*/  @!P1 R2UR UR6, R8 ;  /* 0x00000000080692ca */ /* 0x000fe200000e0000 */
[----:B------:R-:W-:Y:S01]  /*5270*/  @!UP0 ULEA UR4, UR21, UR29, 0xc ;  /* 0x0000001d15048291 */ /* 0x000fe2000f8e60ff */
[----:B------:R-:W-:Y:S02]  /*5280*/  SEL R0, RZ, 0x1, P0 ;  /* 0x00000001ff007807 */ /* 0x000fe40000000000 */
[----:B------:R-:W-:Y:S01]  /*5290*/  @!P1 R2UR UR7, R9 ;  /* 0x00000000090792ca */ /* 0x000fe200000e0000 */
[----:B------:R-:W-:Y:S01]  /*52a0*/  @!UP0 UIADD3 UR16, UPT, UPT, UR4, 0x200, URZ ;  /* 0x0000020004108890 */ /* 0x000fe2000fffe0ff */
[----:B------:R-:W-:Y:S01]  /*52b0*/  LOP3.LUT R13, R13, R0, RZ, 0x3c, !PT ;  /* 0x000000000d0d7212 */ /* 0x000fe200078e3cff */
[----:B------:R-:W-:Y:S01]  /*52c0*/  @!UP0 UIADD3 UR8, UPT, UPT, UR4, 0xa00, URZ ;  /* 0x00000a0004088890 */ /* 0x000fe2000fffe0ff */
[----:B------:R-:W-:Y:S01]  /*52d0*/  SEL R14, R14, RZ, P0 ;  /* 0x000000ff0e0e7207 */ /* 0x000fe20000000000 */
[----:B------:R-:W-:Y:S01]  /*52e0*/  VOTEU.ALL UP0, P1 ;  /* 0x0000000000ff7886 */ /* 0x000fe20000800000 */
[----:B-1----:R-:W-:Y:S03]  /*52f0*/  UPRMT UR4, UR9, 0x654, UR17 ;  /* 0x0000065409047896 */ /* 0x002fe60008000011 */
[----:B------:R-:W-:Y:S04]  /*5300*/  UMOV UR9, UR17 ;  /* 0x0000001100097c82 */ /* 0x000fe80008000000 */
[----:B------:R1:W-:Y:S01]  /*5310*/  @!UP0 UTMALDG.3D [UR16], [UR6], desc[UR24] ;  /* 0x00001810060085b4 */ /* 0x0003e20008011000 */
[----:B------:R-:W-:Y:S05]  /*5320*/  VOTEU.ALL UP0, P1 ;  /* 0x0000000000ff7886 */ /* 0x000fea0000800000 */
[----:B------:R2:W-:Y:S01]  /*5330*/  @!UP0 UTMALDG.3D [UR8], [UR6], desc[UR24] ;  /* 0x00001808060085b4 */ /* 0x0005e20008011000 */
[----:B------:R4:W-:Y:S01]  /*5340*/  @!P1 SYNCS.ARRIVE.TRANS64.RED.A0TR RZ, [UR5+0x50], R7 ;  /* 0x00005007ffff99a7 */ /* 0x0009e20008300405 */
[----:B------:R-:W-:Y:S01]  /*5350*/  SYNCS.ARRIVE.TRANS64.RED.A1T0 RZ, [UR4], RZ ;  /* 0x000000ffffff79a7 */ /* 0x000fe20008100404 */
[----:B------:R-:W-:Y:S04]  /*5360*/  UIADD3 UR4, UPT, UPT, UR21, 0x1, URZ ;  /* 0x0000000115047890 */ /* 0x000fe8000fffe0ff */
[----:B------:R-:W-:Y:S04]  /*5370*/  UISETP.NE.AND UP0, UPT, UR4, 0x3, UPT ;  /* 0x000000030400788c */ /* 0x000fe8000bf05270 */
[----:B------:R-:W-:Y:S02]  /*5380*/  USEL UR5, URZ, 0x1, UP0 ;  /* 0x00000001ff057887 */ /* 0x000fe40008000000 */
[----:B-1----:R-:W-:Y:S04]  /*5390*/  UIADD3 UR20, UPT, UPT, UR14, UR28, URZ ;  /* 0x0000001c0e147290 */ /* 0x002fe8000fffe0ff */
[----:B------:R-:W-:Y:S01]  /*53a0*/  LOP3.LUT R15, R15, UR5, RZ, 0x3c, !PT ;  /* 0x000000050f0f7c12 */ /* 0x000fe2000f8e3cff */
[----:B--2---:R-:W-:Y:S02]  /*53b0*/  UIADD3 UR25, UPT, UPT, UR13, UR41, URZ ;  /* 0x000000290d197290 */ /* 0x004fe4000fffe0ff */
[----:B------:R-:W-:Y:S01]  /*53c0*/  USEL UR12, UR4, URZ, UP0 ;  /* 0x000000ff040c7287 */ /* 0x000fe20008000000 */
[----:B------:R-:W-:Y:S11]  /*53d0*/  BRA.U UP1, `(.L_x_95) ;  /* 0xfffffff101ac7547 */ /* 0x000ff6000b83ffff */
[----:B------:R-:W-:Y:S01]  /*53e0*/  UIADD3 UR29, UPT, UPT, UR29, 0x68, URZ ;  /* 0x000000681d1d7890 */ /* 0x000fe2000fffe0ff */
[----:B------:R-:W-:-:S03]  /*53f0*/  SHF.L.U32 R2, R15, 0x1f, RZ ;  /* 0x0000001f0f027819 */ /* 0x000fc600000006ff */
[----:B------:R-:W-:-:S09]  /*5400*/  ULEA UR4, UR12, UR29, 0x3 ;  /* 0x0000001d0c047291 */ /* 0x000fd2000f8e18ff */
[----:B------:R-:W1:Y:S02]  /*5410*/  SYNCS.PHASECHK.TRANS64.TRYWAIT P0, [UR4], R2 ;  /* 0x00000002ff0075a7 */ /* 0x000e640008001104 */
[----:B-1----:R-:W-:Y:S05]  /*5420*/  @!P0 BRA `(.L_x_96) ;  /* 0x0000003000908947 */ /* 0x002fea0003800000 */
.L_x_173:
        /* <DEDUP_REMOVED lines=9> */
.L_x_175:
[----:B------:R-:W-:-:S04]  /*54c0*/  UIADD3 UR4, UPT, UPT, UR4, 0x1, URZ ;  /* 0x0000000104047890 */ /* 0x000fc8000fffe0ff */
[----:B------:R-:W-:-:S04]  /*54d0*/  UISETP.NE.AND UP0, UPT, UR4, 0x3, UPT ;  /* 0x000000030400788c */ /* 0x000fc8000bf05270 */
[----:B------:R-:W-:Y:S02]  /*54e0*/  USEL UR5, URZ, 0x1, UP0 ;  /* 0x00000001ff057887 */ /* 0x000fe40008000000 */
[----:B------:R-:W-:-:S04]  /*54f0*/  USEL UR4, UR4, URZ, UP0 ;  /* 0x000000ff04047287 */ /* 0x000fc80008000000 */
[----:B------:R-:W-:Y:S01]  /*5500*/  ULEA UR4, UR4, UR29, 0x3 ;  /* 0x0000001d04047291 */ /* 0x000fe2000f8e18ff */
[----:B-1----:R-:W-:-:S04]  /*5510*/  LOP3.LUT R2, R15, UR5, RZ, 0x3c, !PT ;  /* 0x000000050f027c12 */ /* 0x002fc8000f8e3cff */
[----:B------:R-:W-:Y:S01]  /*5520*/  SHF.L.U32 R2, R2, 0x1f, RZ ;  /* 0x0000001f02027819 */ /* 0x000fe200000006ff */
[----:B------:R-:W-:-:S07]  /*5530*/  IMAD.U32 R0, RZ, RZ, UR4 ;  /* 0x00000004ff007e24 */ /* 0x000fce000f8e00ff */
.L_x_98:
[----:B-1----:R1:W2:Y:S02]  /*5540*/  SYNCS.PHASECHK.TRANS64.TRYWAIT P0, [R0+URZ], R2 ;  /* 0x00000002000075a7 */ /* 0x0022a400080011ff */
[----:B--2---:R-:W-:Y:S05]  /*5550*/  @!P0 NANOSLEEP.SYNCS 0x989680 ;  /* 0x009896800000895d */ /* 0x004fea0003900000 */
[----:B------:R-:W2:Y:S02]  /*5560*/  @!P0 SYNCS.PHASECHK.TRANS64 P0, [R0+URZ], R2 ;  /* 0x00000002000085a7 */ /* 0x000ea400080010ff */
[----:B--2---:R-:W-:Y:S05]  /*5570*/  @P0 EXIT ;  /* 0x000000000000094d */ /* 0x004fea0003800000 */
[----:B------:R-:W-:Y:S05]  /*5580*/  BRA `(.L_x_98) ;  /* 0xfffffffc00ec7947 */ /* 0x000fea000383ffff */
.L_x_86:
[----:B------:R-:W-:-:S06]  /*5590*/  UISETP.GE.AND UP0, UPT, UR13, 0x4, UPT ;  /* 0x000000040d00788c */ /* 0x000fcc000bf06270 */
[----:B------:R-:W-:-:S13]  /*55a0*/  PLOP3.LUT P0, PT, PT, PT, UP0, 0x80, 0x8 ;  /* 0x000000000008781c */ /* 0x000fda0003f0f008 */
[----:B------:R-:W-:Y:S05]  /*55b0*/  @!P0 EXIT ;  /* 0x000000000000894d */ /* 0x000fea0003800000 */
[----:B------:R-:W1:Y:S08]  /*55c0*/  S2UR UR4, SR_CgaCtaId ;  /* 0x00000000000479c3 */ /* 0x000e700000008800 */
[----:B------:R-:W-:Y:S01]  /*55d0*/  BAR.SYNC.DEFER_BLOCKING 0x6, 0xa0 ;  /* 0x0182800000007b1d */ /* 0x000fe20000010000 */
[----:B------:R-:W-:Y:S01]  /*55e0*/  IMAD.SHL.U32 R3, R47, 0x200000, RZ ;  /* 0x002000002f037824 */ /* 0x000fe200078e00ff */
[----:B------:R-:W-:Y:S01]  /*55f0*/  CS2R R56, SRZ ;  /* 0x0000000000387805 */ /* 0x000fe2000001ff00 */
[----:B------:R-:W-:-:S02]  /*5600*/  IMAD.SHL.U32 R45, R58, 0x10, RZ ;  /* 0x000000103a2d7824 */ /* 0x000fc400078e00ff */
[C---:B------:R-:W-:Y:S01]  /*5610*/  IMAD.U32 R23, R58.reuse, 0x10000, RZ ;  /* 0x000100003a177824 */ /* 0x040fe200078e00ff */
[----:B------:R-:W-:Y:S02]  /*5620*/  UMOV UR45, 0x400 ;  /* 0x00000400002d7882 */ /* 0x000fe40000000000 */
[----:B------:R-:W2:Y:S01]  /*5630*/  LDC.64 R42, c[0x0][0x8b0] ;  /* 0x00022c00ff2a7b82 */ /* 0x000ea20000000a00 */
[----:B------:R-:W-:Y:S01]  /*5640*/  IMAD.SHL.U32 R2, R58, 0x2, RZ ;  /* 0x000000023a027824 */ /* 0x000fe200078e00ff */
[----:B------:R-:W-:Y:S01]  /*5650*/  LOP3.LUT R3, R3, 0x200000, RZ, 0xc0, !PT ;  /* 0x0020000003037812 */ /* 0x000fe200078ec0ff */
[----:B------:R-:W-:Y:S01]  /*5660*/  IMAD.SHL.U32 R4, R47, 0x200, RZ ;  /* 0x000002002f047824 */ /* 0x000fe200078e00ff */
[C---:B------:R-:W-:Y:S01]  /*5670*/  LOP3.LUT R5, R45.reuse, 0x40, RZ, 0xc0, !PT ;  /* 0x000000402d057812 */ /* 0x040fe200078ec0ff */
[----:B------:R-:W-:Y:S01]  /*5680*/  IMAD.MOV.U32 R22, RZ, RZ, RZ ;  /* 0x000000ffff167224 */ /* 0x000fe200078e00ff */
[----:B------:R-:W-:Y:S01]  /*5690*/  LOP3.LUT R44, R45, 0x5b0, RZ, 0xc0, !PT ;  /* 0x000005b02d2c7812 */ /* 0x000fe200078ec0ff */
[----:B------:R-:W-:Y:S01]  /*56a0*/  IMAD.MOV.U32 R55, RZ, RZ, RZ ;  /* 0x000000ffff377224 */ /* 0x000fe200078e00ff */
[----:B------:R-:W3:Y:S01]  /*56b0*/  LDC.64 R40, c[0x0][0x8a8] ;  /* 0x00022a00ff287b82 */ /* 0x000ee20000000a00 */
[----:B------:R-:W-:Y:S01]  /*56c0*/  LOP3.LUT R23, R3, 0x400000, R23, 0xf8, !PT ;  /* 0x0040000003177812 */ /* 0x000fe200078ef817 */
[----:B------:R-:W4:Y:S01]  /*56d0*/  LDCU UR62, c[0x0][0x370] ;  /* 0x00006e00ff3e77ac */ /* 0x000f220008000800 */
[----:B------:R-:W-:-:S02]  /*56e0*/  LOP3.LUT R2, R5, 0x8, R2, 0xf8, !PT ;  /* 0x0000000805027812 */ /* 0x000fc400078ef802 */
[----:B------:R-:W-:Y:S01]  /*56f0*/  LOP3.LUT R44, R44, 0x200, R4, 0xf8, !PT ;  /* 0x000002002c2c7812 */ /* 0x000fe200078ef804 */
[----:B------:R-:W2:Y:S01]  /*5700*/  LDCU UR43, c[0x0][0xb0c] ;  /* 0x00016180ff2b77ac */ /* 0x000ea20008000800 */
[----:B------:R-:W-:Y:S02]  /*5710*/  LOP3.LUT P0, RZ, R45, 0x40, RZ, 0xc0, !PT ;  /* 0x000000402dff7812 */ /* 0x000fe4000780c0ff */
[----:B------:R-:W-:Y:S01]  /*5720*/  LOP3.LUT R44, R44, R2, RZ, 0xfc, !PT ;  /* 0x000000022c2c7212 */ /* 0x000fe200078efcff */
[----:B-1----:R-:W-:Y:S01]  /*5730*/  ULEA UR45, UR4, UR45, 0x18 ;  /* 0x0000002d042d7291 */ /* 0x002fe2000f8ec0ff */
[----:B------:R-:W-:Y:S01]  /*5740*/  P2R R2, PR, RZ, 0x1 ;  /* 0x00000001ff027803 */ /* 0x000fe20000000000 */
[----:B------:R-:W1:Y:S01]  /*5750*/  LDCU.64 UR4, c[0x0][0x890] ;  /* 0x00011200ff0477ac */ /* 0x000e620008000a00 */
[----:B------:R-:W-:Y:S01]  /*5760*/  LOP3.LUT R58, R58, 0x60, RZ, 0xc0, !PT ;  /* 0x000000603a3a7812 */ /* 0x000fe200078ec0ff */
[----:B------:R-:W2:Y:S05]  /*5770*/  LDCU UR39, c[0x0][0xb30] ;  /* 0x00016600ff2777ac */ /* 0x000eaa0008000800 */
[----:B------:R-:W4:Y:S01]  /*5780*/  LDS R0, [UR45+0x140] ;  /* 0x0001402dff007984 */ /* 0x000f220008000800 */
[----:B------:R-:W2:Y:S01]  /*5790*/  LDCU.64 UR60, c[0x0][0x888] ;  /* 0x00011100ff3c77ac */ /* 0x000ea20008000a00 */
[----:B------:R-:W2:Y:S01]  /*57a0*/  LDCU.64 UR40, c[0x0][0xb28] ;  /* 0x00016500ff2877ac */ /* 0x000ea20008000a00 */
[----:B------:R-:W2:Y:S01]  /*57b0*/  LDCU.128 UR56, c[0x0][0xb10] ;  /* 0x00016200ff3877ac */ /* 0x000ea20008000c00 */
[----:B-1----:R-:W-:Y:S01]  /*57c0*/  IMAD.U32 R49, RZ, RZ, UR4 ;  /* 0x00000004ff317e24 */ /* 0x002fe2000f8e00ff */
[----:B------:R-:W-:Y:S01]  /*57d0*/  UIADD3 UR4, UPT, UPT, UR45, 0x200, URZ ;  /* 0x000002002d047890 */ /* 0x000fe2000fffe0ff */
[----:B------:R-:W-:Y:S01]  /*57e0*/  IMAD.U32 R48, RZ, RZ, UR5 ;  /* 0x00000005ff307e24 */ /* 0x000fe2000f8e00ff */
[----:B------:R-:W1:Y:S01]  /*57f0*/  LDCU UR55, c[0x0][0x374] ;  /* 0x00006e80ff3777ac */ /* 0x000e620008000800 */
[----:B------:R-:W-:Y:S01]  /*5800*/  UMOV UR54, 0x1 ;  /* 0x0000000100367882 */ /* 0x000fe20000000000 */
[----:B------:R-:W-:Y:S01]  /*5810*/  UMOV UR47, URZ ;  /* 0x000000ff002f7c82 */ /* 0x000fe20008000000 */
[----:B------:R-:W-:Y:S01]  /*5820*/  UMOV UR53, URZ ;  /* 0x000000ff00357c82 */ /* 0x000fe20008000000 */
[----:B------:R-:W-:Y:S01]  /*5830*/  UMOV UR52, URZ ;  /* 0x000000ff00347c82 */ /* 0x000fe20008000000 */
[----:B----4-:R-:W-:-:S02]  /*5840*/  IMAD.IADD R23, R0, 0x1, R23 ;  /* 0x0000000100177824 */ /* 0x010fc400078e0217 */
[----:B-123--:R-:W-:-:S07]  /*5850*/  IMAD.U32 R0, RZ, RZ, UR4 ;  /* 0x00000004ff007e24 */ /* 0x00efce000f8e00ff */
.L_x_129:
[C---:B------:R-:W-:Y:S02]  /*5860*/  LEA R3, R55.reuse, UR45, 0x3 ;  /* 0x0000002d37037c11 */ /* 0x040fe4000f8e18ff */
[----:B------:R-:W-:Y:S02]  /*5870*/  SHF.L.U32 R0, R56, 0x1f, RZ ;  /* 0x0000001f38007819 */ /* 0x000fe400000006ff */
[----:B------:R-:W-:Y:S02]  /*5880*/  LEA R4, R55, UR45, 0x4 ;  /* 0x0000002d37047c11 */ /* 0x000fe4000f8e20ff */
[----:B------:R-:W1:Y:S02]  /*5890*/  SYNCS.PHASECHK.TRANS64.TRYWAIT P0, [R3+URZ+0x90], R0 ;  /* 0x00009000030075a7 */ /* 0x000e6400080011ff */
[----:B-1----:R-:W-:Y:S05]  /*58a0*/  @!P0 BRA `(.L_x_99) ;  /* 0x0000002c00a08947 */ /* 0x002fea0003800000 */
.L_x_176:
[----:B------:R-:W2:Y:S01]  /*58b0*/  LDS.128 R4, [R4+0x120] ;  /* 0x0001200004047984 */ /* 0x000ea20000000c00 */
[----:B------:R-:W-:Y:S01]  /*58c0*/  UISETP.GE.AND UP0, UPT, UR42, 0x1, UPT ;  /* 0x000000012a00788c */ /* 0x000fe2000bf06270 */
[----:B------:R-:W-:Y:S01]  /*58d0*/  @!PT LDS RZ, [RZ] ;  /* 0x00000000fffff984 */ /* 0x000fe20000000800 */
[----:B------:R-:W-:Y:S01]  /*58e0*/  @!PT LDS RZ, [RZ] ;  /* 0x00000000fffff984 */ /* 0x000fe20000000800 */
[----:B------:R-:W-:Y:S01]  /*58f0*/  @!PT LDS RZ, [RZ] ;  /* 0x00000000fffff984 */ /* 0x000fe20000000800 */
[----:B------:R-:W-:Y:S01]  /*5900*/  @!PT LDS RZ, [RZ] ;  /* 0x00000000fffff984 */ /* 0x000fe20000000800 */
[----:B------:R3:W-:Y:S06]  /*5910*/  MEMBAR.ALL.CTA ;  /* 0x0000000000007992 */ /* 0x0007ec0000008000 */
[----:B---3--:R-:W3:Y:S01]  /*5920*/  FENCE.VIEW.ASYNC.S ;  /* 0x00000000000073c6 */ /* 0x008ee20000000000 */
[----:B--2---:R-:W-:Y:S11]  /*5930*/  LOP3.LUT P0, RZ, R6, 0x1, RZ, 0xc0, !PT ;  /* 0x0000000106ff7812 */ /* 0x004ff6000780c0ff */
[----:B------:R-:W-:Y:S02]  /*5940*/  @!UPT UIADD3 URZ, UPT, UPT, URZ, URZ, URZ ;  /* 0x000000fffffff290 */ /* 0x000fe4000fffe0ff */
[----:B---3--:R-:W-:Y:S01]  /*5950*/  VOTEU.ANY UP1, P0 ;  /* 0x0000000000ff7886 */ /* 0x008fe20000020100 */
[----:B------:R-:W-:Y:S01]  /*5960*/  PLOP3.LUT P0, PT, PT, PT, UP1, 0x80, 0x8 ;  /* 0x000000000008781c */ /* 0x000fe20003f0f018 */
[----:B------:R-:W-:Y:S06]  /*5970*/  UP2UR UR4, UPR, URZ, 0x2 ;  /* 0x00000002ff047883 */ /* 0x000fec0008000000 */
[----:B------:R-:W-:Y:S06]  /*5980*/  IMAD.U32 R59, RZ, RZ, UR4 ;  /* 0x00000004ff3b7e24 */ /* 0x000fec000f8e00ff */
[----:B-1----:R-:W-:Y:S02]  /*5990*/  @P0 SHF.R.U32.HI R0, RZ, 0x10, R5 ;  /* 0x00000010ff000819 */ /* 0x002fe40000011605 */
        /* <DEDUP_REMOVED lines=12> */
[----:B------:R-:W2:Y:S01]  /*5a60*/  LDCU UR12, c[0x0][0xb20] ;  /* 0x00016400ff0c77ac */ /* 0x000ea20008000800 */
[----:B------:R-:W-:Y:S02]  /*5a70*/  UIMAD.WIDE.U32 UR4, UR55, UR59, URZ ;  /* 0x0000003b370472a5 */ /* 0x000fe4000f8e00ff */
[----:B------:R-:W-:Y:S02]  /*5a80*/  UIMAD.WIDE.U32 UR6, UR62, UR56, URZ ;  /* 0x000000383e0672a5 */ /* 0x000fe4000f8e00ff */
[----:B------:R-:W-:Y:S02]  /*5a90*/  UISETP.NE.AND UP0, UPT, UR58, 0x1, UPT ;  /* 0x000000013a00788c */ /* 0x000fe4000bf05270 */
[----:B------:R-:W-:Y:S02]  /*5aa0*/  UIMAD.WIDE.U32 UR8, UR37, UR59, URZ ;  /* 0x0000003b250872a5 */ /* 0x000fe4000f8e00ff */
[----:B------:R-:W-:Y:S02]  /*5ab0*/  UIMAD.WIDE.U32 UR10, UR38, UR56, URZ ;  /* 0x00000038260a72a5 */ /* 0x000fe4000f8e00ff */
[----:B------:R-:W-:Y:S02]  /*5ac0*/  UISETP.NE.AND UP1, UPT, UR43, 0x1, UPT ;  /* 0x000000012b00788c */ /* 0x000fe4000bf25270 */
[----:B------:R-:W-:Y:S01]  /*5ad0*/  UISETP.NE.AND UP2, UPT, UR42, 0x1, UPT ;  /* 0x000000012a00788c */ /* 0x000fe2000bf45270 */
[----:B------:R-:W-:Y:S02]  /*5ae0*/  UMOV UR4, UR5 ;  /* 0x0000000500047c82 */ /* 0x000fe40008000000 */
[----:B--2---:R-:W-:Y:S03]  /*5af0*/  USHF.R.U32.HI UR5, URZ, UR12, UR4 ;  /* 0x0000000cff057299 */ /* 0x004fe60008011604 */
[----:B------:R-:W-:Y:S02]  /*5b00*/  UMOV UR4, UR7 ;  /* 0x0000000700047c82 */ /* 0x000fe40008000000 */
[----:B------:R-:W-:Y:S02]  /*5b10*/  USHF.R.U32.HI UR7, URZ, UR57, UR4 ;  /* 0x00000039ff077299 */ /* 0x000fe40008011604 */
[----:B------:R-:W-:Y:S02]  /*5b20*/  USEL UR4, UR55, UR5, !UP0 ;  /* 0x0000000537047287 */ /* 0x000fe4000c000000 */
[----:B------:R-:W-:Y:S01]  /*5b30*/  USEL UR7, UR62, UR7, !UP1 ;  /* 0x000000073e077287 */ /* 0x000fe2000c800000 */
[----:B------:R-:W-:Y:S01]  /*5b40*/  UMOV UR5, UR9 ;  /* 0x0000000900057c82 */ /* 0x000fe20008000000 */
[----:B------:R-:W-:Y:S02]  /*5b50*/  UIMAD.WIDE.U32 UR8, UR4, UR40, URZ ;  /* 0x00000028040872a5 */ /* 0x000fe4000f8e00ff */
[----:B------:R-:W-:Y:S03]  /*5b60*/  USHF.R.U32.HI UR6, URZ, UR12, UR5 ;  /* 0x0000000cff067299 */ /* 0x000fe60008011605 */
[----:B------:R-:W-:Y:S01]  /*5b70*/  UMOV UR5, UR11 ;  /* 0x0000000b00057c82 */ /* 0x000fe20008000000 */
[----:B------:R-:W-:Y:S02]  /*5b80*/  UIMAD.WIDE.U32 UR10, UR7, UR40, URZ ;  /* 0x00000028070a72a5 */ /* 0x000fe4000f8e00ff */
[----:B------:R-:W-:Y:S02]  /*5b90*/  USHF.R.U32.HI UR12, URZ, UR57, UR5 ;  /* 0x00000039ff0c7299 */ /* 0x000fe40008011605 */
[----:B------:R-:W-:Y:S01]  /*5ba0*/  USEL UR6, UR37, UR6, !UP0 ;  /* 0x0000000625067287 */ /* 0x000fe2000c000000 */
[----:B------:R-:W-:Y:S02]  /*5bb0*/  UMOV UR5, UR9 ;  /* 0x0000000900057c82 */ /* 0x000fe40008000000 */
[----:B------:R-:W-:Y:S01]  /*5bc0*/  UMOV UR10, UR11 ;  /* 0x0000000b000a7c82 */ /* 0x000fe20008000000 */
[----:B------:R-:W-:Y:S02]  /*5bd0*/  @UP2 USHF.R.U32.HI UR4, URZ, UR41, UR5 ;  /* 0x00000029ff042299 */ /* 0x000fe40008011605 */
[----:B------:R-:W-:Y:S02]  /*5be0*/  @UP2 USHF.R.U32.HI UR7, URZ, UR41, UR10 ;  /* 0x00000029ff072299 */ /* 0x000fe4000801160a */
[----:B------:R-:W-:Y:S02]  /*5bf0*/  UIMAD UR4, UR42, UR4, URZ ;  /* 0x000000042a0472a4 */ /* 0x000fe4000f8e02ff */
[----:B------:R-:W-:Y:S02]  /*5c00*/  UIMAD.WIDE.U32 UR10, UR6, UR40, URZ ;  /* 0x00000028060a72a5 */ /* 0x000fe4000f8e00ff */
[----:B------:R-:W-:Y:S02]  /*5c10*/  USEL UR5, UR38, UR12, !UP1 ;  /* 0x0000000c26057287 */ /* 0x000fe4000c800000 */
[----:B------:R-:W-:Y:S02]  /*5c20*/  UIMAD UR8, UR42, UR7, URZ ;  /* 0x000000072a0872a4 */ /* 0x000fe4000f8e02ff */
[----:B------:R-:W-:Y:S03]  /*5c30*/  UISETP.GE.AND UP0, UPT, UR6, UR4, UPT ;  /* 0x000000040600728c */ /* 0x000fe6000bf06270 */
[----:B------:R-:W-:Y:S01]  /*5c40*/  UMOV UR4, UR11 ;  /* 0x0000000b00047c82 */ /* 0x000fe20008000000 */
[----:B------:R-:W-:Y:S02]  /*5c50*/  UISETP.GE.OR UP0, UPT, UR5, UR8, UP0 ;  /* 0x000000080500728c */ /* 0x000fe40008706670 */
[----:B------:R-:W-:Y:S02]  /*5c60*/  USHF.R.U32.HI UR4, URZ, UR41, UR4 ;  /* 0x00000029ff047299 */ /* 0x000fe40008011604 */
[----:B------:R-:W-:Y:S02]  /*5c70*/  UIMAD.WIDE.U32 UR8, UR5, UR40, URZ ;  /* 0x00000028050872a5 */ /* 0x000fe4000f8e00ff */
[----:B------:R-:W-:Y:S02]  /*5c80*/  USEL UR11, UR6, UR4, !UP2 ;  /* 0x00000004060b7287 */ /* 0x000fe4000d000000 */
[----:B------:R-:W-:Y:S02]  /*5c90*/  UIADD3 UR8, UPT, UPT, -UR5, URZ, URZ ;  /* 0x000000ff05087290 */ /* 0x000fe4000fffe1ff */
[----:B------:R-:W-:Y:S01]  /*5ca0*/  UIADD3 UR10, UPT, UPT, -UR11, URZ, URZ ;  /* 0x000000ff0b0a7290 */ /* 0x000fe2000fffe1ff */
[----:B------:R-:W-:Y:S01]  /*5cb0*/  @!UP0 UMOV UR4, UR9 ;  /* 0x0000000900048c82 */ /* 0x000fe20008000000 */
[----:B------:R-:W-:Y:S02]  /*5cc0*/  UIADD3 UR9, UPT, UPT, -UR6, URZ, URZ ;  /* 0x000000ff06097290 */ /* 0x000fe4000fffe1ff */
[----:B------:R-:W-:Y:S02]  /*5cd0*/  @!UP0 USHF.R.U32.HI UR4, URZ, UR41, UR4 ;  /* 0x00000029ff048299 */ /* 0x000fe40008011604 */
[----:B------:R-:W-:Y:S02]  /*5ce0*/  UIMAD UR10, UR42, UR10, UR6 ;  /* 0x0000000a2a0a72a4 */ /* 0x000fe4000f8e0206 */
[----:B------:R-:W-:Y:S04]  /*5cf0*/  @!UP0 USEL UR4, UR5, UR4, !UP2 ;  /* 0x0000000405048287 */ /* 0x000fe8000d000000 */
[----:B------:R-:W-:Y:S02]  /*5d00*/  @!UP0 UIMAD UR10, UR7, UR10, UR4 ;  /* 0x0000000a070a82a4 */ /* 0x000fe4000f8e0204 */
[----:B------:R-:W-:Y:S02]  /*5d10*/  @!UP0 UIADD3 UR11, UPT, UPT, UR11, -UR4, URZ ;  /* 0x800000040b0b8290 */ /* 0x000fe4000fffe0ff */
[----:B------:R-:W-:Y:S02]  /*5d20*/  UIMAD UR7, UR43, UR8, UR38 ;  /* 0x000000082b0772a4 */ /* 0x000fe4000f8e0226 */
[----:B------:R-:W-:Y:S02]  /*5d30*/  @!UP0 UIMAD UR6, UR11, UR42, UR5 ;  /* 0x0000002a0b0682a4 */ /* 0x000fe4000f8e0205 */
[----:B------:R-:W-:Y:S01]  /*5d40*/  UIMAD UR4, UR58, UR9, UR37 ;  /* 0x000000093a0472a4 */ /* 0x000fe2000f8e0225 */
[----:B------:R-:W-:Y:S02]  /*5d50*/  @!UP0 UMOV UR5, UR10 ;  /* 0x0000000a00058c82 */ /* 0x000fe40008000000 */
[----:B------:R-:W-:Y:S02]  /*5d60*/  UIMAD UR38, UR5, UR43, UR7 ;  /* 0x0000002b052672a4 */ /* 0x000fe4000f8e0207 */
[----:B------:R-:W-:Y:S11]  /*5d70*/  UIMAD UR37, UR6, UR58, UR4 ;  /* 0x0000003a062572a4 */ /* 0x000ff6000f8e0204 */
[----:B------:R-:W-:Y:S01]  /*5d80*/  @!UPT UIADD3 URZ, UPT, UPT, URZ, URZ, URZ ;  /* 0x000000fffffff290 */ /* 0x000fe2000fffe0ff */
.L_x_100:
[----:B------:R-:W-:Y:S01]  /*5d90*/  UISETP.NE.AND UP0, UPT, UR39, 0x1, UPT ;  /* 0x000000012700788c */ /* 0x000fe2000bf05270 */
[----:B------:R-:W-:Y:S01]  /*5da0*/  IADD3 R55, PT, PT, R55, 0x1, RZ ;  /* 0x0000000137377810 */ /* 0x000fe20007ffe0ff */
[----:B------:R-:W-:Y:S02]  /*5db0*/  UIADD3 UR11, UPT, UPT, UR45, 0x200, URZ ;  /* 0x000002002d0b7890 */ /* 0x000fe4000fffe0ff */
[----:B------:R-:W-:Y:S02]  /*5dc0*/  USHF.L.U32 UR50, UR20, 0x6, URZ ;  /* 0x0000000614327899 */ /* 0x000fe400080006ff */
[----:B------:R-:W-:Y:S05]  /*5dd0*/  USHF.L.U32 UR49, UR25, 0x6, URZ ;  /* 0x0000000619317899 */ /* 0x000fea00080006ff */
[----:B------:R-:W2:Y:S01]  /*5de0*/  @!UP0 LDCU.128 UR12, c[0x0][0xb10] ;  /* 0x00016200ff0c87ac */ /* 0x000ea20008000c00 */
[----:B------:R-:W3:Y:S01]  /*5df0*/  @!UP0 LDCU UR5, c[0x0][0xb0c] ;  /* 0x00016180ff0587ac */ /* 0x000ee20008000800 */
[----:B------:R-:W4:Y:S01]  /*5e00*/  @!UP0 LDCU UR10, c[0x0][0xb20] ;  /* 0x00016400ff0a87ac */ /* 0x000f220008000800 */
[----:B--2---:R-:W-:Y:S02]  /*5e10*/  UIMAD.WIDE.U32 UR8, UR38, UR12, URZ ;  /* 0x0000000c260872a5 */ /* 0x004fe4000f8e00ff */
[----:B------:R-:W-:Y:S02]  /*5e20*/  UIMAD.WIDE.U32 UR6, UR37, UR15, URZ ;  /* 0x0000000f250672a5 */ /* 0x000fe4000f8e00ff */
[----:B------:R-:W-:Y:S03]  /*5e30*/  @!UP0 UISETP.NE.AND UP1, UPT, UR14, 0x1, UPT ;  /* 0x000000010e00888c */ /* 0x000fe6000bf25270 */
[----:B------:R-:W-:Y:S01]  /*5e40*/  @!UP0 UMOV UR4, UR9 ;  /* 0x0000000900048c82 */ /* 0x000fe20008000000 */
[----:B---3--:R-:W-:Y:S02]  /*5e50*/  @!UP0 UISETP.NE.AND UP2, UPT, UR5, 0x1, UPT ;  /* 0x000000010500888c */ /* 0x008fe4000bf45270 */
[----:B------:R-:W-:Y:S01]  /*5e60*/  @!UP0 USHF.R.U32.HI UR4, URZ, UR13, UR4 ;  /* 0x0000000dff048299 */ /* 0x000fe20008011604 */
[----:B------:R-:W-:Y:S02]  /*5e70*/  @!UP0 UMOV UR6, UR7 ;  /* 0x0000000700068c82 */ /* 0x000fe40008000000 */
[----:B----4-:R-:W-:Y:S02]  /*5e80*/  @!UP0 USHF.R.U32.HI UR6, URZ, UR10, UR6 ;  /* 0x0000000aff068299 */ /* 0x010fe40008011606 */
[----:B------:R-:W-:Y:S02]  /*5e90*/  @!UP0 USEL UR7, UR38, UR4, !UP2 ;  /* 0x0000000426078287 */ /* 0x000fe4000d000000 */
[----:B------:R-:W-:Y:S04]  /*5ea0*/  @!UP0 USEL UR6, UR37, UR6, !UP1 ;  /* 0x0000000625068287 */ /* 0x000fe8000c800000 */
[----:B------:R-:W-:Y:S02]  /*5eb0*/  @!UP0 UIADD3 UR4, UPT, UPT, -UR7, UR6, URZ ;  /* 0x0000000607048290 */ /* 0x000fe4000fffe1ff */
[----:B------:R-:W-:Y:S02]  /*5ec0*/  @!UP0 UIADD3 UR6, UPT, UPT, UR7, -UR6, URZ ;  /* 0x8000000607068290 */ /* 0x000fe4000fffe0ff */
[----:B------:R-:W-:Y:S02]  /*5ed0*/  @!UP0 UIMAD UR38, UR4, UR5, UR38 ;  /* 0x00000005042682a4 */ /* 0x000fe4000f8e0226 */
[----:B------:R-:W-:Y:S02]  /*5ee0*/  @!UP0 UIMAD UR37, UR6, UR14, UR37 ;  /* 0x0000000e062582a4 */ /* 0x000fe4000f8e0225 */
[----:B------:R-:W-:Y:S09]  /*5ef0*/  ULOP3.LUT UP0, URZ, UR11, 0x90, URZ, 0xc0, !UPT ;  /* 0x000000900bff7892 */ /* 0x000ff2000f80c0ff */
[----:B------:R-:W-:Y:S05]  /*5f00*/  BRA.U !UP0, `(.L_x_101) ;  /* 0x00000001087c7547 */ /* 0x000fea000b800000 */
[----:B------:R-:W2:Y:S01]  /*5f10*/  LDCU.64 UR8, c[0x4][0x80] ;  /* 0x01001000ff0877ac */ /* 0x000ea20008000a00 */
[----:B------:R-:W-:Y:S01]  /*5f20*/  MOV R2, 0x0 ;  /* 0x0000000000027802 */ /* 0x000fe20000000f00 */
[----:B------:R-:W-:Y:S02]  /*5f30*/  HFMA2 R12, -RZ, RZ, 0, 5.9604644775390625e-08 ;  /* 0x00000001ff0c7431 */ /* 0x000fe400000001ff */
[----:B------:R-:W-:Y:S01]  /*5f40*/  IMAD.MOV.U32 R8, RZ, RZ, 0x70 ;  /* 0x00000070ff087424 */ /* 0x000fe200078e00ff */
[----:B------:R3:W4:Y:S01]  /*5f50*/  LDC.64 R14, c[0x4][R2] ;  /* 0x01000000020e7b82 */ /* 0x0007220000000a00 */
[----:B------:R-:W1:Y:S01]  /*5f60*/  LDCU.64 UR6, c[0x4][0x88] ;  /* 0x01001100ff0677ac */ /* 0x000e620008000a00 */
[----:B------:R-:W-:Y:S01]  /*5f70*/  IMAD.MOV.U32 R13, RZ, RZ, RZ ;  /* 0x000000ffff0d7224 */ /* 0x000fe200078e00ff */
[----:B------:R-:W1:Y:S01]  /*5f80*/  LDCU.64 UR4, c[0x4][0x8] ;  /* 0x01000100ff0477ac */ /* 0x000e620008000a00 */
[----:B--2---:R-:W-:Y:S01]  /*5f90*/  MOV R5, UR9 ;  /* 0x0000000900057c02 */ /* 0x004fe20008000f00 */
[----:B------:R-:W-:Y:S01]  /*5fa0*/  IMAD.U32 R4, RZ, RZ, UR8 ;  /* 0x00000008ff047e24 */ /* 0x000fe2000f8e00ff */
[----:B-1----:R-:W-:Y:S01]  /*5fb0*/  MOV R7, UR7 ;  /* 0x0000000700077c02 */ /* 0x002fe20008000f00 */
[----:B------:R-:W-:Y:S01]  /*5fc0*/  IMAD.U32 R6, RZ, RZ, UR6 ;  /* 0x00000006ff067e24 */ /* 0x000fe2000f8e00ff */
[----:B------:R-:W-:Y:S01]  /*5fd0*/  MOV R11, UR5 ;  /* 0x00000005000b7c02 */ /* 0x000fe20008000f00 */
[----:B------:R-:W-:Y:S02]  /*5fe0*/  IMAD.U32 R10, RZ, RZ, UR4 ;  /* 0x00000004ff0a7e24 */ /* 0x000fe4000f8e00ff */
[----:B------:R-:W-:Y:S07]  /*5ff0*/  LEPC R20, `(.L_x_102) ;  /* 0x000000001014794e */ /* 0x000fee0000000000 */
[----:B---345:R-:W-:Y:S05]  /*6000*/  CALL.ABS.NOINC R14 ;  /* 0x000000000e007343 */ /* 0x038fea0003c00000 */
.L_x_102:
[----:B------:R-:W1:Y:S01]  /*6010*/  LDCU.64 UR8, c[0x4][0x80] ;  /* 0x01001000ff0877ac */ /* 0x000e620008000a00 */
[----:B------:R-:W2:Y:S01]  /*6020*/  LDC.64 R2, c[0x4][R2] ;  /* 0x0100000002027b82 */ /* 0x000ea20000000a00 */
[----:B------:R-:W-:Y:S02]  /*6030*/  HFMA2 R12, -RZ, RZ, 0, 5.9604644775390625e-08 ;  /* 0x00000001ff0c7431 */ /* 0x000fe400000001ff */
[----:B------:R-:W-:Y:S02]  /*6040*/  IMAD.MOV.U32 R8, RZ, RZ, 0x70 ;  /* 0x00000070ff087424 */ /* 0x000fe400078e00ff */
[----:B------:R-:W-:Y:S01]  /*6050*/  IMAD.MOV.U32 R13, RZ, RZ, RZ ;  /* 0x000000ffff0d7224 */ /* 0x000fe200078e00ff */
[----:B------:R-:W3:Y:S01]  /*6060*/  LDCU.64 UR6, c[0x4][0x88] ;  /* 0x01001100ff0677ac */ /* 0x000ee20008000a00 */
[----:B------:R-:W4:Y:S01]  /*6070*/  LDCU.64 UR4, c[0x4][0x8] ;  /* 0x01000100ff0477ac */ /* 0x000f220008000a00 */
[----:B-1----:R-:W-:Y:S02]  /*6080*/  MOV R4, UR8 ;  /* 0x0000000800047c02 */ /* 0x002fe40008000f00 */
[----:B------:R-:W-:Y:S02]  /*6090*/  MOV R5, UR9 ;  /* 0x0000000900057c02 */ /* 0x000fe40008000f00 */
[----:B---3--:R-:W-:Y:S01]  /*60a0*/  MOV R7, UR7 ;  /* 0x0000000700077c02 */ /* 0x008fe20008000f00 */
[----:B------:R-:W-:Y:S01]  /*60b0*/  IMAD.U32 R6, RZ, RZ, UR6 ;  /* 0x00000006ff067e24 */ /* 0x000fe2000f8e00ff */
[----:B----4-:R-:W-:Y:S01]  /*60c0*/  MOV R11, UR5 ;  /* 0x00000005000b7c02 */ /* 0x010fe20008000f00 */
[----:B------:R-:W-:Y:S02]  /*60d0*/  IMAD.U32 R10, RZ, RZ, UR4 ;  /* 0x00000004ff0a7e24 */ /* 0x000fe4000f8e00ff */
[----:B------:R-:W-:Y:S07]  /*60e0*/  LEPC R20, `(.L_x_101) ;  /* 0x000000001014794e */ /* 0x000fee0000000000 */
[----:B--2---:R-:W-:Y:S05]  /*60f0*/  CALL.ABS.NOINC R2 ;  /* 0x0000000002007343 */ /* 0x004fea0003c00000 */
.L_x_101:
[----:B------:R-:W-:Y:S02]  /*6100*/  R2UR UR6, R52 ;  /* 0x00000000340672ca */ /* 0x000fe400000e0000 */
[----:B------:R-:W-:Y:S02]  /*6110*/  R2UR UR5, R49 ;  /* 0x00000000310572ca */ /* 0x000fe400000e0000 */
[----:B------:R-:W-:Y:S02]  /*6120*/  R2UR UR4, R48 ;  /* 0x00000000300472ca */ /* 0x000fe400000e0000 */
[----:B------:R-:W-:Y:S02]  /*6130*/  ISETP.NE.U32.AND P4, PT, R42, RZ, PT ;  /* 0x000000ff2a00720c */ /* 0x000fe40003f85070 */
[----:B------:R-:W-:Y:S02]  /*6140*/  ISETP.NE.U32.AND P2, PT, RZ, UR60, PT ;  /* 0x0000003cff007c0c */ /* 0x000fe4000bf45070 */
[----:B------:R-:W-:Y:S02]  /*6150*/  ISETP.NE.AND.EX P4, PT, R43, RZ, PT, P4 ;  /* 0x000000ff2b00720c */ /* 0x000fe40003f85340 */
[----:B------:R-:W-:Y:S01]  /*6160*/  ISETP.NE.AND.EX P2, PT, RZ, UR61, PT, P2 ;  /* 0x0000003dff007c0c */ /* 0x000fe2000bf45320 */
[----:B------:R-:W-:Y:S02]  /*6170*/  UISETP.NE.AND UP2, UPT, UR6, URZ, UPT ;  /* 0x000000ff0600728c */ /* 0x000fe4000bf45270 */
[----:B------:R-:W-:Y:S04]  /*6180*/  UISETP.NE.U32.AND UP0, UPT, UR5, URZ, UPT ;  /* 0x000000ff0500728c */ /* 0x000fe8000bf05070 */
[----:B------:R-:W-:Y:S01]  /*6190*/  UISETP.NE.AND.EX UP1, UPT, UR4, URZ, UPT, UP0 ;  /* 0x000000ff0400728c */ /* 0x000fe2000bf25300 */
[----:B------:R-:W-:Y:S01]  /*61a0*/  PLOP3.LUT P1, PT, PT, PT, UP2, 0x80, 0x8 ;  /* 0x000000000008781c */ /* 0x000fe20003f2f028 */
[----:B------:R-:W-:Y:S03]  /*61b0*/  UPLOP3.LUT UP0, UPT, UPT, UPT, UPT, 0x40, 0x4 ;  /* 0x000000000004789c */ /* 0x000fe60003f0e870 */
[----:B------:R-:W-:Y:S06]  /*61c0*/  @UP2 UPLOP3.LUT UP0, UPT, UPT, UPT, UP1, 0x80, 0x8 ;  /* 0x000000000008289c */ /* 0x000fec0003f0f010 */
[----:B------:R-:W-:Y:S01]  /*61d0*/  PLOP3.LUT P0, PT, PT, PT, UP0, 0x80, 0x8 ;  /* 0x000000000008781c */ /* 0x000fe20003f0f008 */
[----:B------:R-:W-:Y:S01]  /*61e0*/  @!UPT UIADD3 URZ, UPT, UPT, URZ, URZ, URZ ;  /* 0x000000fffffff290 */ /* 0x000fe2000fffe0ff */
[----:B------:R-:W-:Y:S11]  /*61f0*/  BRA.U !UP1, `(.L_x_103) ;  /* 0x0000000109407547 */ /* 0x000ff6000b800000 */
[----:B------:R-:W-:Y:S01]  /*6200*/  UISETP.NE.U32.AND UP0, UPT, UR60, URZ, UPT ;  /* 0x000000ff3c00728c */ /* 0x000fe2000bf05070 */
[----:B------:R-:W-:Y:S01]  /*6210*/  R2UR UR6, R49 ;  /* 0x00000000310672ca */ /* 0x000fe200000e0000 */
[----:B------:R-:W2:Y:S01]  /*6220*/  LDCU.64 UR8, c[0x0][0x358] ;  /* 0x00006b00ff0877ac */ /* 0x000ea20008000a00 */
[----:B------:R-:W-:Y:S02]  /*6230*/  HFMA2 R46, -RZ, RZ, 0, 5.9604644775390625e-08 ;  /* 0x00000001ff2e7431 */ /* 0x000fe400000001ff */
[----:B-1----:R-:W-:Y:S01]  /*6240*/  IMAD.MOV.U32 R0, RZ, RZ, 0x1 ;  /* 0x00000001ff007424 */ /* 0x002fe200078e00ff */
[----:B------:R-:W-:Y:S06]  /*6250*/  UISETP.NE.AND.EX UP0, UPT, UR61, URZ, UPT, UP0 ;  /* 0x000000ff3d00728c */ /* 0x000fec000bf05300 */
[----:B------:R-:W-:Y:S05]  /*6260*/  PLOP3.LUT P3, PT, PT, PT, UP0, 0x80, 0x8 ;  /* 0x000000000008781c */ /* 0x000fea0003f6f008 */
[----:B------:R-:W1:Y:S01]  /*6270*/  @UP0 LDCU.64 UR4, c[0x0][0x888] ;  /* 0x00011100ff0407ac */ /* 0x000e620008000a00 */
[----:B------:R-:W-:Y:S07]  /*6280*/  @UP0 UIMAD UR6, UR36, UR6, URZ ;  /* 0x00000006240602a4 */ /* 0x000fee000f8e02ff */
[----:B------:R-:W-:Y:S01]  /*6290*/  @!P3 PRMT R46, R0, 0x7610, R46 ;  /* 0x00007610002eb816 */ /* 0x000fe2000000002e */
[----:B-1----:R-:W-:Y:S06]  /*62a0*/  @UP0 UIMAD.WIDE UR4, UR6, 0x4, UR4 ;  /* 0x00000004060408a5 */ /* 0x002fec000f8e0204 */
[----:B-----5:R-:W-:Y:S02]  /*62b0*/  IMAD.U32 R26, RZ, RZ, UR4 ;  /* 0x00000004ff1a7e24 */ /* 0x020fe4000f8e00ff */
[----:B------:R-:W-:Y:S03]  /*62c0*/  IMAD.U32 R27, RZ, RZ, UR5 ;  /* 0x00000005ff1b7e24 */ /* 0x000fe6000f8e00ff */
[----:B------:R-:W1:Y:S02]  /*62d0*/  @!UP0 LDCU UR4, c[0x0][0x880] ;  /* 0x00011000ff0487ac */ /* 0x000e640008000800 */
[----:B--2---:R2:W5:Y:S02]  /*62e0*/  @P3 LDG.E R26, desc[UR8][R26.64] ;  /* 0x000000081a1a3981 */ /* 0x004564000c1e1900 */
[----:B-12---:R-:W-:Y:S02]  /*62f0*/  @!P3 MOV R26, UR4 ;  /* 0x00000004001abc02 */ /* 0x006fe40008000f00 */
.L_x_103:
[----:B------:R-:W-:Y:S05]  /*6300*/  @!P4 BRA `(.L_x_104) ;  /* 0x000000000024c947 */ /* 0x000fea0003800000 */
[----:B------:R-:W-:Y:S01]  /*6310*/  ISETP.NE.U32.AND P3, PT, R40, RZ, PT ;  /* 0x000000ff2800720c */ /* 0x000fe20003f65070 */
[----:B------:R-:W2:Y:S03]  /*6320*/  LDCU.64 UR4, c[0x0][0x358] ;  /* 0x00006b00ff0477ac */ /* 0x000ea60008000a00 */
[----:B------:R-:W-:Y:S11]  /*6330*/  ISETP.NE.AND.EX P3, PT, R41, RZ, PT, P3 ;  /* 0x000000ff2900720c */ /* 0x000ff60003f65330 */
[----:B------:R-:W-:Y:S02]  /*6340*/  @!UPT UIADD3 URZ, UPT, UPT, URZ, URZ, URZ ;  /* 0x000000fffffff290 */ /* 0x000fe4000fffe0ff */
[----:B------:R-:W3:Y:S01]  /*6350*/  @P3 LDC.64 R2, c[0x0][0x8a8] ;  /* 0x00022a00ff023b82 */ /* 0x000ee20000000a00 */
[----:B-1----:R-:W-:Y:S04]  /*6360*/  @P3 IMAD R0, R42, UR36, RZ ;  /* 0x000000242a003c24 */ /* 0x002fe8000f8e02ff */
[----:B---3--:R-:W-:Y:S05]  /*6370*/  @P3 IMAD.WIDE R2, R0, 0x4, R2 ;  /* 0x0000000400023825 */ /* 0x008fea00078e0202 */
[----:B--2--5:R2:W5:Y:S02]  /*6380*/  @P3 LDG.E R24, desc[UR4][R2.64] ;  /* 0x0000000402183981 */ /* 0x024564000c1e1900 */
[----:B--2---:R-:W3:Y:S02]  /*6390*/  @!P3 LDC R24, c[0x0][0x8a0] ;  /* 0x00022800ff18bb82 */ /* 0x004ee40000000800 */
.L_x_104:
[----:B-----5:R-:W-:Y:S01]  /*63a0*/  FSETP.NEU.AND P3, PT, R26, RZ, PT ;  /* 0x000000ff1a00720b */ /* 0x020fe20003f6d000 */
[----:B------:R-:W-:Y:S01]  /*63b0*/  ULOP3.LUT UR4, UR54, 0x1, URZ, 0x3c, !UPT ;  /* 0x0000000136047892 */ /* 0x000fe2000f8e3cff */
[----:B------:R-:W-:Y:S01]  /*63c0*/  SEL R4, RZ, 0xffffffff, P2 ;  /* 0xffffffffff047807 */ /* 0x000fe20001000000 */
[----:B------:R-:W-:Y:S01]  /*63d0*/  IMAD.U32 R62, RZ, RZ, UR47 ;  /* 0x0000002fff3e7e24 */ /* 0x000fe2000f8e00ff */
[----:B------:R-:W-:Y:S01]  /*63e0*/  @P1 LOP3.LUT P2, RZ, R46, 0xff, RZ, 0xc0, !PT ;  /* 0x000000ff2eff1812 */ /* 0x000fe2000784c0ff */
[----:B------:R-:W-:Y:S01]  /*63f0*/  IMAD.SHL.U32 R64, R44, 0x2, RZ ;  /* 0x000000022c407824 */ /* 0x000fe200078e00ff */
[----:B-1----:R-:W-:Y:S01]  /*6400*/  @P1 SEL R0, RZ, 0xffffffff, P3 ;  /* 0xffffffffff001807 */ /* 0x002fe20001800000 */
[----:B------:R-:W-:Y:S01]  /*6410*/  IMAD.U32 R66, RZ, RZ, UR4 ;  /* 0x00000004ff427e24 */ /* 0x000fe2000f8e00ff */
[----:B------:R-:W-:Y:S01]  /*6420*/  LEA R53, R22, UR45, 0x3 ;  /* 0x0000002d16357c11 */ /* 0x000fe2000f8e18ff */
[----:B------:R-:W-:Y:S01]  /*6430*/  IMAD.SHL.U32 R62, R62, 0x1000, RZ ;  /* 0x000010003e3e7824 */ /* 0x000fe200078e00ff */
[----:B------:R-:W-:Y:S01]  /*6440*/  @P0 SEL R0, R4, R0, !P2 ;  /* 0x0000000004000207 */ /* 0x000fe20005000000 */
[----:B------:R-:W-:Y:S01]  /*6450*/  BSSY B1, `(.L_x_105) ;  /* 0x0000035000017945 */ /* 0x000fe20003800000 */
[----:B------:R-:W-:Y:S01]  /*6460*/  PLOP3.LUT P2, PT, PT, PT, UP1, 0x80, 0x8 ;  /* 0x000000000008781c */ /* 0x000fe20003f4f018 */
[----:B------:R-:W-:Y:S01]  /*6470*/  IMAD.MOV.U32 R65, RZ, RZ, 0x1 ;  /* 0x00000001ff417424 */ /* 0x000fe200078e00ff */
[----:B------:R-:W-:Y:S01]  /*6480*/  @P1 LOP3.LUT R0, R0, 0x1, RZ, 0xc0, !PT ;  /* 0x0000000100001812 */ /* 0x000fe200078ec0ff */
[----:B------:R-:W-:Y:S01]  /*6490*/  IMAD R25, R22, 0x20, R23 ;  /* 0x0000002016197824 */ /* 0x000fe200078e0217 */
[----:B------:R-:W-:Y:S01]  /*64a0*/  LOP3.LUT P4, R54, R46, 0xff, RZ, 0xc0, !PT ;  /* 0x000000ff2e367812 */ /* 0x000fe2000788c0ff */
[----:B------:R-:W-:Y:S01]  /*64b0*/  IMAD.U32 R63, RZ, RZ, UR47 ;  /* 0x0000002fff3f7e24 */ /* 0x000fe2000f8e00ff */
[----:B------:R-:W-:Y:S01]  /*64c0*/  ISETP.NE.U32.OR P6, PT, R0, 0x1, !P1 ;  /* 0x000000010000780c */ /* 0x000fe20004fc5470 */
[----:B------:R-:W-:Y:S01]  /*64d0*/  IMAD.U32 R0, RZ, RZ, UR47 ;  /* 0x0000002fff007e24 */ /* 0x000fe2000f8e00ff */
[----:B------:R-:W-:Y:S02]  /*64e0*/  SEL R3, RZ, 0xffffffff, P3 ;  /* 0xffffffffff037807 */ /* 0x000fe40001800000 */
[----:B------:R-:W-:Y:S02]  /*64f0*/  CS2R R38, SRZ ;  /* 0x0000000000267805 */ /* 0x000fe4000001ff00 */
[----:B------:R-:W-:Y:S02]  /*6500*/  P2R R60, PR, RZ, 0x40 ;  /* 0x00000040ff3c7803 */ /* 0x000fe40000000000 */
[----:B------:R-:W-:Y:S02]  /*6510*/  CS2R R36, SRZ ;  /* 0x0000000000247805 */ /* 0x000fe4000001ff00 */
[----:B------:R-:W-:Y:S02]  /*6520*/  LEA R0, R0, UR45, 0x3 ;  /* 0x0000002d00007c11 */ /* 0x000fe4000f8e18ff */
[----:B------:R-:W-:Y:S02]  /*6530*/  CS2R R30, SRZ ;  /* 0x00000000001e7805 */ /* 0x000fe4000001ff00 */
[----:B------:R-:W-:Y:S02]  /*6540*/  @P2 SEL R3, R4, R3, !P4 ;  /* 0x0000000304032207 */ /* 0x000fe40006000000 */
[----:B------:R-:W-:Y:S02]  /*6550*/  CS2R R28, SRZ ;  /* 0x00000000001c7805 */ /* 0x000fe4000001ff00 */
[----:B------:R-:W-:Y:S02]  /*6560*/  IADD3 R27, PT, PT, R62, UR45, R64 ;  /* 0x0000002d3e1b7c10 */ /* 0x000fe4000fffe040 */
[----:B------:R-:W-:Y:S02]  /*6570*/  LOP3.LUT R3, R3, 0x1, RZ, 0xc0, !PT ;  /* 0x0000000103037812 */ /* 0x000fe400078ec0ff */
[----:B------:R-:W-:Y:S02]  /*6580*/  @P6 SHF.L.U32 R2, R66, 0x1f, RZ ;  /* 0x0000001f42026819 */ /* 0x000fe400000006ff */
[----:B------:R-:W-:Y:S02]  /*6590*/  ISETP.NE.U32.AND P5, PT, R3, 0x1, PT ;  /* 0x000000010300780c */ /* 0x000fe40003fa5070 */
[----:B------:R1:W2:Y:S02]  /*65a0*/  @P6 SYNCS.PHASECHK.TRANS64.TRYWAIT P1, [R0+URZ+0x50], R2 ;  /* 0x00005002000065a7 */ /* 0x0002a400080211ff */
[----:B------:R-:W-:Y:S02]  /*65b0*/  P2R R67, PR, RZ, 0x20 ;  /* 0x00000020ff437803 */ /* 0x000fe40000000000 */
[----:B-1----:R-:W-:Y:S04]  /*65c0*/  SHF.L.U32 R2, R57, 0x1f, RZ ;  /* 0x0000001f39027819 */ /* 0x002fe800000006ff */
[----:B------:R1:W4:Y:S01]  /*65d0*/  SYNCS.PHASECHK.TRANS64.TRYWAIT P0, [R53+URZ+0xb0], R2 ;  /* 0x0000b002350075a7 */ /* 0x00032200080011ff */
[----:B--2---:R-:W-:Y:S01]  /*65e0*/  @P6 SEL R65, RZ, 0x1, !P1 ;  /* 0x00000001ff416807 */ /* 0x004fe20004800000 */
[----:B-1----:R-:W-:Y:S06]  /*65f0*/  @!P6 BRA `(.L_x_106) ;  /* 0x000000000068e947 */ /* 0x002fec0003800000 */
[----:B------:R-:W-:Y:S01]  /*6600*/  LOP3.LUT P6, RZ, R45, 0x40, RZ, 0xc0, !PT ;  /* 0x000000402dff7812 */ /* 0x000fe200078cc0ff */
[----:B------:R-:W-:Y:S01]  /*6610*/  VIADD R3, R27, 0x200 ;  /* 0x000002001b037836 */ /* 0x000fe20000000000 */
[----:B------:R-:W-:Y:S01]  /*6620*/  ISETP.NE.AND P2, PT, R65, RZ, PT ;  /* 0x000000ff4100720c */ /* 0x000fe20003f45270 */
[----:B------:R-:W-:Y:S01]  /*6630*/  BSSY B0, `(.L_x_107) ;  /* 0x000000d000007945 */ /* 0x000fe20003800000 */
[----:B------:R-:W-:Y:S01]  /*6640*/  PLOP3.LUT P1, PT, PT, PT, PT, 0x8, 0x80 ;  /* 0x000000000080781c */ /* 0x000fe20003f2e170 */
[----:B------:R-:W-:Y:S01]  /*6650*/  @P5 VIADD R4, R27, 0x210 ;  /* 0x000002101b045836 */ /* 0x000fe20000000000 */
[----:B------:R-:W-:Y:S02]  /*6660*/  @P5 PLOP3.LUT P1, PT, P6, PT, PT, 0x80, 0x8 ;  /* 0x000000000008581c */ /* 0x000fe4000372f070 */
[----:B------:R-:W-:Y:S02]  /*6670*/  CS2R R38, SRZ ;  /* 0x0000000000267805 */ /* 0x000fe4000001ff00 */
[----:B------:R-:W-:Y:S02]  /*6680*/  CS2R R36, SRZ ;  /* 0x0000000000247805 */ /* 0x000fe4000001ff00 */
[----:B------:R-:W-:Y:S02]  /*6690*/  CS2R R30, SRZ ;  /* 0x00000000001e7805 */ /* 0x000fe4000001ff00 */
[----:B------:R-:W-:Y:S05]  /*66a0*/  CS2R R28, SRZ ;  /* 0x00000000001c7805 */ /* 0x000fea000001ff00 */
[----:B------:R-:W-:Y:S01]  /*66b0*/  @P1 VIADD R4, R3, 0xfffffff0 ;  /* 0xfffffff003041836 */ /* 0x000fe20000000000 */
[----:B------:R-:W-:Y:S06]  /*66c0*/  @P2 BRA `(.L_x_108) ;  /* 0x00000000000c2947 */ /* 0x000fec0003800000 */
[----:B------:R-:W-:Y:S04]  /*66d0*/  SHF.L.U32 R3, R66, 0x1f, RZ ;  /* 0x0000001f42037819 */ /* 0x000fe800000006ff */
[----:B------:R-:W1:Y:S02]  /*66e0*/  SYNCS.PHASECHK.TRANS64.TRYWAIT P1, [R0+URZ+0x50], R3 ;  /* 0x00005003000075a7 */ /* 0x000e6400080211ff */
[----:B-1----:R-:W-:Y:S05]  /*66f0*/  @!P1 BRA `(.L_x_109) ;  /* 0x0000002000209947 */ /* 0x002fea0003800000 */
.L_x_108:
[----:B------:R-:W-:Y:S05]  /*6700*/  BSYNC B0 ;  /* 0x0000000000007941 */ /* 0x000fea0003800000 */
.L_x_107:
[----:B------:R-:W-:Y:S01]  /*6710*/  UIADD3 UR4, UPT, UPT, UR47, 0x1, URZ ;  /* 0x000000012f047890 */ /* 0x000fe2000fffe0ff */
[----:B------:R-:W-:Y:S03]  /*6720*/  ISETP.NE.AND P1, PT, R67, RZ, PT ;  /* 0x000000ff4300720c */ /* 0x000fe60003f25270 */
[----:B------:R-:W-:Y:S04]  /*6730*/  UISETP.NE.AND UP0, UPT, UR4, 0x3, UPT ;  /* 0x000000030400788c */ /* 0x000fe8000bf05270 */
[----:B------:R-:W-:Y:S02]  /*6740*/  USEL UR5, URZ, 0x1, UP0 ;  /* 0x00000001ff057887 */ /* 0x000fe40008000000 */
[----:B------:R-:W-:Y:S04]  /*6750*/  USEL UR4, UR4, URZ, UP0 ;  /* 0x000000ff04047287 */ /* 0x000fe80008000000 */
[----:B------:R2:W1:Y:S01]  /*6760*/  @P1 LDS.128 R36, [R4] ;  /* 0x0000000004241984 */ /* 0x0004620000000c00 */
[----:B------:R-:W-:Y:S01]  /*6770*/  LOP3.LUT R66, R66, UR5, RZ, 0x3c, !PT ;  /* 0x0000000542427c12 */ /* 0x000fe2000f8e3cff */
[----:B------:R-:W-:Y:S02]  /*6780*/  IMAD.U32 R63, RZ, RZ, UR4 ;  /* 0x00000004ff3f7e24 */ /* 0x000fe4000f8e00ff */
[----:B------:R2:W1:Y:S04]  /*6790*/  @P1 LDS.128 R28, [R27+0x200] ;  /* 0x000200001b1c1984 */ /* 0x0004680000000c00 */
.L_x_106:
[----:B------:R-:W-:Y:S05]  /*67a0*/  BSYNC B1 ;  /* 0x0000000000017941 */ /* 0x000fea0003800000 */
.L_x_105:
[----:B-1----:R-:W-:Y:S04]  /*67b0*/  SHF.R.U32.HI R0, RZ, 0x15, R25 ;  /* 0x00000015ff007819 */ /* 0x002fe80000011619 */
[----:B------:R-:W-:Y:S01]  /*67c0*/  LOP3.LUT P1, RZ, R0, 0x3, R47, 0x48, !PT ;  /* 0x0000000300ff7812 */ /* 0x000fe2000782482f */
[----:B------:R-:W-:Y:S01]  /*67d0*/  @!UPT UIADD3 URZ, UPT, UPT, URZ, URZ, URZ ;  /* 0x000000fffffff290 */ /* 0x000fe2000fffe0ff */
[----:B----4-:R-:W-:Y:S11]  /*67e0*/  @P0 BRA `(.L_x_110) ;  /* 0x0000000000080947 */ /* 0x010ff60003800000 */
[----:B------:R-:W1:Y:S02]  /*67f0*/  SYNCS.PHASECHK.TRANS64.TRYWAIT P0, [R53+URZ+0xb0], R2 ;  /* 0x0000b002350075a7 */ /* 0x000e6400080011ff */
[----:B-1----:R-:W-:Y:S05]  /*6800*/  @!P0 BRA `(.L_x_111) ;  /* 0x0000001c00f08947 */ /* 0x002fea0003800000 */
.L_x_110:
[----:B------:R-:W-:Y:S05]  /*6810*/  @!P1 BRA `(.L_x_112) ;  /* 0x0000000000409947 */ /* 0x000fea0003800000 */
[----:B------:R-:W4:Y:S01]  /*6820*/  LDCU.64 UR8, c[0x4][0x70] ;  /* 0x01000e00ff0877ac */ /* 0x000f220008000a00 */
[----:B------:R-:W-:Y:S01]  /*6830*/  MOV R3, 0x0 ;  /* 0x0000000000037802 */ /* 0x000fe20000000f00 */
[----:B------:R-:W-:Y:S02]  /*6840*/  HFMA2 R12, -RZ, RZ, 0, 5.9604644775390625e-08 ;  /* 0x00000001ff0c7431 */ /* 0x000fe400000001ff */
[----:B------:R-:W-:Y:S02]  /*6850*/  IMAD.MOV.U32 R8, RZ, RZ, 0x192 ;  /* 0x00000192ff087424 */ /* 0x000fe400078e00ff */
[----:B------:R-:W-:Y:S01]  /*6860*/  IMAD.MOV.U32 R13, RZ, RZ, RZ ;  /* 0x000000ffff0d7224 */ /* 0x000fe200078e00ff */
[----:B------:R-:W5:Y:S01]  /*6870*/  LDCU.64 UR6, c[0x4][0x78] ;  /* 0x01000f00ff0677ac */ /* 0x000f620008000a00 */
[----:B-1----:R-:W1:Y:S01]  /*6880*/  LDC.64 R2, c[0x4][R3] ;  /* 0x0100000003027b82 */ /* 0x002e620000000a00 */
[----:B------:R-:W3:Y:S01]  /*6890*/  LDCU.64 UR4, c[0x4][0x10] ;  /* 0x01000200ff0477ac */ /* 0x000ee20008000a00 */
[----:B----4-:R-:W-:Y:S01]  /*68a0*/  MOV R5, UR9 ;  /* 0x0000000900057c02 */ /* 0x010fe20008000f00 */
[----:B--2---:R-:W-:Y:S01]  /*68b0*/  IMAD.U32 R4, RZ, RZ, UR8 ;  /* 0x00000008ff047e24 */ /* 0x004fe2000f8e00ff */
[----:B-----5:R-:W-:Y:S01]  /*68c0*/  MOV R7, UR7 ;  /* 0x0000000700077c02 */ /* 0x020fe20008000f00 */
[----:B------:R-:W-:Y:S01]  /*68d0*/  IMAD.U32 R6, RZ, RZ, UR6 ;  /* 0x00000006ff067e24 */ /* 0x000fe2000f8e00ff */
[----:B---3--:R-:W-:Y:S01]  /*68e0*/  MOV R11, UR5 ;  /* 0x00000005000b7c02 */ /* 0x008fe20008000f00 */
[----:B------:R-:W-:Y:S02]  /*68f0*/  IMAD.U32 R10, RZ, RZ, UR4 ;  /* 0x00000004ff0a7e24 */ /* 0x000fe4000f8e00ff */
[----:B------:R-:W-:Y:S07]  /*6900*/  LEPC R20, `(.L_x_112) ;  /* 0x000000001014794e */ /* 0x000fee0000000000 */
[----:B-1----:R-:W-:Y:S05]  /*6910*/  CALL.ABS.NOINC R2 ;  /* 0x0000000002007343 */ /* 0x002fea0003c00000 */
.L_x_112:
[----:B------:R-:W-:Y:S05]  /*6920*/  WARPSYNC.ALL ;  /* 0x0000000000007948 */ /* 0x000fea0003800000 */
[----:B------:R-:W-:Y:S01]  /*6930*/  R2UR UR4, R25 ;  /* 0x00000000190472ca */ /* 0x000fe200000e0000 */
[--C-:B------:R-:W-:Y:S01]  /*6940*/  HADD2.F32 R3, -RZ, R28.reuse.H0_H0 ;  /* 0x2000001cff037230 */ /* 0x100fe20000004100 */
[----:B------:R-:W-:Y:S01]  /*6950*/  MOV R61, 0x10 ;  /* 0x00000010003d7802 */ /* 0x000fe20000000f00 */
[--C-:B------:R-:W-:Y:S01]  /*6960*/  HADD2.F32 R20, -RZ, R29.reuse.H0_H0 ;  /* 0x2000001dff147230 */ /* 0x100fe20000004100 */
[----:B------:R-:W-:Y:S01]  /*6970*/  LOP3.LUT P6, RZ, R45, 0x40, RZ, 0xc0, !PT ;  /* 0x000000402dff7812 */ /* 0x000fe200078cc0ff */
[----:B------:R-:W-:Y:S01]  /*6980*/  HADD2.F32 R21, -RZ, R29.H1_H1 ;  /* 0x3000001dff157230 */ /* 0x000fe20000004100 */
[----:B------:R-:W-:Y:S01]  /*6990*/  ISETP.NE.AND P0, PT, R58, RZ, PT ;  /* 0x000000ff3a00720c */ /* 0x000fe20003f05270 */
[----:B------:R-:W-:Y:S01]  /*69a0*/  BSSY.RECONVERGENT B0, `(.L_x_113) ;  /* 0x0000051000007945 */ /* 0x000fe20003800200 */
[----:B------:R-:W-:Y:S05]  /*69b0*/  SEL R61, R61, 0xfffffff0, !P6 ;  /* 0xfffffff03d3d7807 */ /* 0x000fea0007000000 */
[----:B--2---:R-:W3:Y:S02]  /*69c0*/  LDTM.x16 R4, tmem[UR4] ;  /* 0x00000004000479ee */ /* 0x004ee40008240000 */
[C---:B---3--:R-:W-:Y:S01]  /*69d0*/  FMUL R0, R24.reuse, R4 ;  /* 0x0000000418007220 */ /* 0x048fe20000400000 */
[----:B------:R-:W-:Y:S02]  /*69e0*/  HADD2.F32 R4, -RZ, R28.H1_H1 ;  /* 0x3000001cff047230 */ /* 0x000fe40000004100 */
[C---:B-1----:R-:W-:Y:S01]  /*69f0*/  FMUL R2, R24.reuse, R5 ;  /* 0x0000000518027220 */ /* 0x042fe20000400000 */
[----:B------:R-:W-:Y:S01]  /*6a00*/  FMUL R7, R24, R7 ;  /* 0x0000000718077220 */ /* 0x000fe20000400000 */
[----:B------:R-:W-:Y:S01]  /*6a10*/  FFMA R0, R26, R3, R0 ;  /* 0x000000031a007223 */ /* 0x000fe20000000000 */
[----:B------:R-:W-:Y:S01]  /*6a20*/  FMUL R3, R24, R6 ;  /* 0x0000000618037220 */ /* 0x000fe20000400000 */
[----:B------:R-:W-:Y:S01]  /*6a30*/  FFMA R2, R26, R4, R2 ;  /* 0x000000041a027223 */ /* 0x000fe20000000002 */
[C---:B------:R-:W-:Y:S01]  /*6a40*/  FMUL R4, R24.reuse, R8 ;  /* 0x0000000818047220 */ /* 0x040fe20000400000 */
[C---:B------:R-:W-:Y:S01]  /*6a50*/  FMUL R8, R24.reuse, R12 ;  /* 0x0000000c18087220 */ /* 0x040fe20000400000 */
[----:B------:R-:W-:Y:S01]  /*6a60*/  FMUL R12, R24, R16 ;  /* 0x00000010180c7220 */ /* 0x000fe20000400000 */
[--C-:B------:R-:W-:Y:S01]  /*6a70*/  HADD2.F32 R16, -RZ, R30.reuse.H0_H0 ;  /* 0x2000001eff107230 */ /* 0x100fe20000004100 */
[----:B------:R-:W-:Y:S01]  /*6a80*/  F2FP.F16.F32.PACK_AB R32, R2, R0 ;  /* 0x000000000220723e */ /* 0x000fe200000000ff */
[----:B------:R-:W-:Y:S02]  /*6a90*/  HADD2.F32 R0, -RZ, R30.H1_H1 ;  /* 0x3000001eff007230 */ /* 0x000fe40000004100 */
[----:B------:R-:W-:Y:S01]  /*6aa0*/  FMUL R5, R24, R9 ;  /* 0x0000000918057220 */ /* 0x000fe20000400000 */
[C---:B------:R-:W-:Y:S01]  /*6ab0*/  FFMA R3, R26.reuse, R20, R3 ;  /* 0x000000141a037223 */ /* 0x040fe20000000003 */
[C---:B------:R-:W-:Y:S01]  /*6ac0*/  FFMA R7, R26.reuse, R21, R7 ;  /* 0x000000151a077223 */ /* 0x040fe20000000007 */
[--C-:B------:R-:W-:Y:S02]  /*6ad0*/  HADD2.F32 R2, -RZ, R31.reuse.H0_H0 ;  /* 0x2000001fff027230 */ /* 0x100fe40000004100 */
[----:B------:R-:W-:Y:S01]  /*6ae0*/  FFMA R4, R26, R16, R4 ;  /* 0x000000101a047223 */ /* 0x000fe20000000004 */
[----:B------:R-:W-:Y:S01]  /*6af0*/  FMUL R6, R24, R10 ;  /* 0x0000000a18067220 */ /* 0x000fe20000400000 */
[----:B------:R-:W-:Y:S01]  /*6b00*/  FFMA R5, R26, R0, R5 ;  /* 0x000000001a057223 */ /* 0x000fe20000000005 */
[----:B------:R-:W-:Y:S02]  /*6b10*/  HADD2.F32 R16, -RZ, R31.H1_H1 ;  /* 0x3000001fff107230 */ /* 0x000fe40000004100 */
[----:B------:R-:W-:Y:S01]  /*6b20*/  FMUL R11, R24, R11 ;  /* 0x0000000b180b7220 */ /* 0x000fe20000400000 */
[--C-:B------:R-:W-:Y:S02]  /*6b30*/  HADD2.F32 R0, -RZ, R36.reuse.H0_H0 ;  /* 0x20000024ff007230 */ /* 0x100fe40000004100 */
[C---:B------:R-:W-:Y:S01]  /*6b40*/  FFMA R6, R26.reuse, R2, R6 ;  /* 0x000000021a067223 */ /* 0x040fe20000000006 */
[----:B------:R-:W-:Y:S01]  /*6b50*/  F2FP.F16.F32.PACK_AB R33, R7, R3 ;  /* 0x000000030721723e */ /* 0x000fe200000000ff */
[----:B------:R-:W-:Y:S02]  /*6b60*/  HADD2.F32 R2, -RZ, R36.H1_H1 ;  /* 0x30000024ff027230 */ /* 0x000fe40000004100 */
[----:B------:R-:W-:Y:S01]  /*6b70*/  FFMA R11, R26, R16, R11 ;  /* 0x000000101a0b7223 */ /* 0x000fe2000000000b */
[----:B------:R-:W-:Y:S01]  /*6b80*/  FMUL R9, R24, R13 ;  /* 0x0000000d18097220 */ /* 0x000fe20000400000 */
[--C-:B------:R-:W-:Y:S02]  /*6b90*/  HADD2.F32 R3, -RZ, R37.reuse.H0_H0 ;  /* 0x20000025ff037230 */ /* 0x100fe40000004100 */
[----:B------:R-:W-:Y:S01]  /*6ba0*/  FFMA R8, R26, R0, R8 ;  /* 0x000000001a087223 */ /* 0x000fe20000000008 */
[C---:B------:R-:W-:Y:S01]  /*6bb0*/  FMUL R10, R24.reuse, R14 ;  /* 0x0000000e180a7220 */ /* 0x040fe20000400000 */
[----:B------:R-:W-:Y:S02]  /*6bc0*/  HADD2.F32 R0, -RZ, R37.H1_H1 ;  /* 0x30000025ff007230 */ /* 0x000fe40000004100 */
[----:B------:R-:W-:Y:S01]  /*6bd0*/  FMUL R15, R24, R15 ;  /* 0x0000000f180f7220 */ /* 0x000fe20000400000 */
[C---:B------:R-:W-:Y:S01]  /*6be0*/  FFMA R9, R26.reuse, R2, R9 ;  /* 0x000000021a097223 */ /* 0x040fe20000000009 */
[C---:B------:R-:W-:Y:S01]  /*6bf0*/  FFMA R10, R26.reuse, R3, R10 ;  /* 0x000000031a0a7223 */ /* 0x040fe2000000000a */
[--C-:B------:R-:W-:Y:S01]  /*6c00*/  HADD2.F32 R2, -RZ, R38.reuse.H0_H0 ;  /* 0x20000026ff027230 */ /* 0x100fe20000004100 */
[----:B------:R-:W-:Y:S01]  /*6c10*/  F2FP.F16.F32.PACK_AB R34, R5, R4 ;  /* 0x000000040522723e */ /* 0x000fe200000000ff */
[----:B------:R-:W-:Y:S02]  /*6c20*/  HADD2.F32 R3, -RZ, R38.H1_H1 ;  /* 0x30000026ff037230 */ /* 0x000fe40000004100 */
[----:B------:R-:W-:Y:S01]  /*6c30*/  FFMA R15, R26, R0, R15 ;  /* 0x000000001a0f7223 */ /* 0x000fe2000000000f */
[C---:B------:R-:W-:Y:S01]  /*6c40*/  FMUL R13, R24.reuse, R17 ;  /* 0x00000011180d7220 */ /* 0x040fe20000400000 */
[--C-:B------:R-:W-:Y:S02]  /*6c50*/  HADD2.F32 R4, -RZ, R39.reuse.H0_H0 ;  /* 0x20000027ff047230 */ /* 0x100fe40000004100 */
[C---:B------:R-:W-:Y:S01]  /*6c60*/  FMUL R14, R24.reuse, R18 ;  /* 0x00000012180e7220 */ /* 0x040fe20000400000 */
[----:B------:R-:W-:Y:S02]  /*6c70*/  HADD2.F32 R0, -RZ, R39.H1_H1 ;  /* 0x30000027ff007230 */ /* 0x000fe40000004100 */
[----:B------:R-:W-:Y:S01]  /*6c80*/  FMUL R19, R24, R19 ;  /* 0x0000001318137220 */ /* 0x000fe20000400000 */
[----:B------:R-:W-:Y:S01]  /*6c90*/  F2FP.F16.F32.PACK_AB R35, R11, R6 ;  /* 0x000000060b23723e */ /* 0x000fe200000000ff */
[C---:B------:R-:W-:Y:S01]  /*6ca0*/  FFMA R12, R26.reuse, R2, R12 ;  /* 0x000000021a0c7223 */ /* 0x040fe2000000000c */
[C---:B------:R-:W-:Y:S01]  /*6cb0*/  FFMA R13, R26.reuse, R3, R13 ;  /* 0x000000031a0d7223 */ /* 0x040fe2000000000d */
[C---:B------:R-:W-:Y:S01]  /*6cc0*/  FFMA R14, R26.reuse, R4, R14 ;  /* 0x000000041a0e7223 */ /* 0x040fe2000000000e */
[----:B------:R-:W-:Y:S01]  /*6cd0*/  FFMA R19, R26, R0, R19 ;  /* 0x000000001a137223 */ /* 0x000fe20000000013 */
[----:B------:R1:W-:Y:S01]  /*6ce0*/  STS.128 [R27+0x200], R32 ;  /* 0x000200201b007388 */ /* 0x0003e20000000c00 */
[----:B------:R-:W-:Y:S02]  /*6cf0*/  F2FP.F16.F32.PACK_AB R8, R9, R8 ;  /* 0x000000080908723e */ /* 0x000fe400000000ff */
[----:B------:R-:W-:Y:S02]  /*6d00*/  F2FP.F16.F32.PACK_AB R9, R15, R10 ;  /* 0x0000000a0f09723e */ /* 0x000fe400000000ff */
[----:B------:R-:W-:Y:S02]  /*6d10*/  F2FP.F16.F32.PACK_AB R10, R13, R12 ;  /* 0x0000000c0d0a723e */ /* 0x000fe400000000ff */
[----:B------:R-:W-:Y:S02]  /*6d20*/  F2FP.F16.F32.PACK_AB R11, R19, R14 ;  /* 0x0000000e130b723e */ /* 0x000fe400000000ff */
[----:B------:R-:W-:Y:S05]  /*6d30*/  IADD3 R0, PT, PT, R27, R61, RZ ;  /* 0x0000003d1b007210 */ /* 0x000fea0007ffe0ff */
[----:B------:R1:W-:Y:S01]  /*6d40*/  STS.128 [R0+0x200], R8 ;  /* 0x0002000800007388 */ /* 0x0003e20000000c00 */
[----:B------:R-:W-:Y:S01]  /*6d50*/  @!PT LDS RZ, [RZ] ;  /* 0x00000000fffff984 */ /* 0x000fe20000000800 */
[----:B------:R-:W-:Y:S01]  /*6d60*/  @!PT LDS RZ, [RZ] ;  /* 0x00000000fffff984 */ /* 0x000fe20000000800 */
[----:B------:R-:W-:Y:S01]  /*6d70*/  @!PT LDS RZ, [RZ] ;  /* 0x00000000fffff984 */ /* 0x000fe20000000800 */
[----:B------:R-:W-:Y:S01]  /*6d80*/  @!PT LDS RZ, [RZ] ;  /* 0x00000000fffff984 */ /* 0x000fe20000000800 */
[----:B------:R2:W-:Y:S07]  /*6d90*/  MEMBAR.ALL.CTA ;  /* 0x0000000000007992 */ /* 0x0005ee0000008000 */
[----:B--2---:R-:W2:Y:S02]  /*6da0*/  FENCE.VIEW.ASYNC.S ;  /* 0x00000000000073c6 */ /* 0x004ea40000000000 */
[----:B--2---:R-:W-:Y:S06]  /*6db0*/  BAR.SYNC.DEFER_BLOCKING 0x1, 0x80 ;  /* 0x0042000000007b1d */ /* 0x004fec0000010000 */
[----:B------:R-:W-:Y:S05]  /*6dc0*/  @P0 BRA `(.L_x_114) ;  /* 0x0000000000380947 */ /* 0x000fea0003800000 */
[----:B------:R-:W2:Y:S01]  /*6dd0*/  LDCU.64 UR6, c[0x0][0x348] ;  /* 0x00006900ff0677ac */ /* 0x000ea20008000a00 */
[----:B------:R-:W-:Y:S01]  /*6de0*/  R2UR UR5, R62 ;  /* 0x000000003e0572ca */ /* 0x000fe200000e0000 */
[----:B------:R-:W-:Y:S01]  /*6df0*/  UMOV UR51, UR36 ;  /* 0x0000002400337c82 */ /* 0x000fe20008000000 */
[----:B------:R-:W-:Y:S01]  /*6e00*/  UIADD3 UR9, UPT, UPT, UR49, 0x20, URZ ;  /* 0x0000002031097890 */ /* 0x000fe2000fffe0ff */
[----:B------:R-:W-:Y:S01]  /*6e10*/  UMOV UR10, UR50 ;  /* 0x00000032000a7c82 */ /* 0x000fe20008000000 */
[----:B------:R-:W-:Y:S09]  /*6e20*/  UMOV UR11, UR36 ;  /* 0x00000024000b7c82 */ /* 0x000ff20008000000 */
[----:B------:R-:W-:Y:S02]  /*6e30*/  UIADD3 UR5, UPT, UPT, UR45, UR5, URZ ;  /* 0x000000052d057290 */ /* 0x000fe4000fffe0ff */
[----:B--2---:R-:W-:Y:S02]  /*6e40*/  UIADD3 UR4, UP0, UPT, UR6, 0x680, URZ ;  /* 0x0000068006047890 */ /* 0x004fe4000ff1e0ff */
[----:B------:R-:W-:Y:S02]  /*6e50*/  UIADD3 UR48, UPT, UPT, UR5, 0x200, URZ ;  /* 0x0000020005307890 */ /* 0x000fe4000fffe0ff */
[----:B------:R-:W-:Y:S02]  /*6e60*/  UIADD3 UR8, UPT, UPT, UR5, 0xa00, URZ ;  /* 0x00000a0005087890 */ /* 0x000fe4000fffe0ff */
[----:B------:R-:W-:Y:S09]  /*6e70*/  UIADD3.X UR5, UPT, UPT, URZ, UR7, URZ, UP0, !UPT ;  /* 0x00000007ff057290 */ /* 0x000ff200087fe4ff */
[----:B------:R2:W-:Y:S01]  /*6e80*/  UTMASTG.3D [UR48], [UR4] ;  /* 0x00000030040073b5 */ /* 0x0005e20008010000 */
[----:B------:R2:W-:Y:S02]  /*6e90*/  UTMASTG.3D [UR8], [UR4] ;  /* 0x00000008040073b5 */ /* 0x0005e40008010000 */
[----:B--2---:R0:W-:Y:S02]  /*6ea0*/  UTMACMDFLUSH ;  /* 0x00000000000079b7 */ /* 0x0041e40000000000 */
.L_x_114:
[----:B------:R-:W-:Y:S05]  /*6eb0*/  BSYNC.RECONVERGENT B0 ;  /* 0x0000000000007941 */ /* 0x000fea0003800200 */
.L_x_113:
[----:B------:R-:W-:Y:S01]  /*6ec0*/  UIADD3 UR46, UPT, UPT, UR47, 0x1, URZ ;  /* 0x000000012f2e7890 */ /* 0x000fe2000fffe0ff */
[----:B------:R-:W-:Y:S03]  /*6ed0*/  BSSY.RECONVERGENT B0, `(.L_x_115) ;  /* 0x0000005000007945 */ /* 0x000fe60003800200 */
[----:B------:R-:W-:Y:S04]  /*6ee0*/  UISETP.NE.AND UP0, UPT, UR46, 0x3, UPT ;  /* 0x000000032e00788c */ /* 0x000fe8000bf05270 */
[----:B------:R-:W-:Y:S01]  /*6ef0*/  USEL UR44, UR46, URZ, UP0 ;  /* 0x000000ff2e2c7287 */ /* 0x000fe20008000000 */
[----:B------:R-:W-:Y:S11]  /*6f00*/  @P0 BRA `(.L_x_116) ;  /* 0x0000000000040947 */ /* 0x000ff60003800000 */
[----:B------:R-:W-:Y:S04]  /*6f10*/  DEPBAR.LE SB0, 0x1 ;  /* 0x000080400000791a */ /* 0x000fe80000000000 */
.L_x_116:
[----:B------:R-:W-:Y:S05]  /*6f20*/  BSYNC.RECONVERGENT B0 ;  /* 0x0000000000007941 */ /* 0x000fea0003800200 */
.L_x_115:
[----:B------:R-:W-:Y:S01]  /*6f30*/  BAR.SYNC.DEFER_BLOCKING 0x1, 0x80 ;  /* 0x0042000000007b1d */ /* 0x000fe20000010000 */
[----:B------:R-:W-:Y:S01]  /*6f40*/  ISETP.NE.AND P1, PT, R60, RZ, PT ;  /* 0x000000ff3c00720c */ /* 0x000fe20003f25270 */
[----:B------:R-:W-:Y:S01]  /*6f50*/  UISETP.NE.AND UP0, UPT, UR53, URZ, UPT ;  /* 0x000000ff3500728c */ /* 0x000fe2000bf05270 */
[----:B------:R-:W-:Y:S11]  /*6f60*/  LEA R3, R63, UR45, 0x3 ;  /* 0x0000002d3f037c11 */ /* 0x000ff6000f8e18ff */
[----:B------:R-:W-:Y:S01]  /*6f70*/  @P1 SHF.L.U32 R4, R66, 0x1f, RZ ;  /* 0x0000001f42041819 */ /* 0x000fe200000006ff */
[----:B------:R-:W-:Y:S06]  /*6f80*/  BRA.U !UP0, `(.L_x_117) ;  /* 0x0000000108247547 */ /* 0x000fec000b800000 */
[----:B-1----:R-:W1:Y:S01]  /*6f90*/  S2R R0, SR_CgaCtaId ;  /* 0x0000000000007919 */ /* 0x002e620000008800 */
[----:B------:R-:W-:Y:S01]  /*6fa0*/  IMAD.U32 R2, RZ, RZ, UR52 ;  /* 0x00000034ff027e24 */ /* 0x000fe2000f8e00ff */
[----:B------:R-:W-:Y:S04]  /*6fb0*/  UIADD3 UR4, UPT, UPT, UR52, 0x1, URZ ;  /* 0x0000000134047890 */ /* 0x000fe8000fffe0ff */
[----:B------:R-:W-:Y:S01]  /*6fc0*/  @P1 LEA R2, R2, UR45, 0x3 ;  /* 0x0000002d02021c11 */ /* 0x000fe2000f8e18ff */
[----:B------:R-:W-:Y:S04]  /*6fd0*/  UISETP.NE.AND UP0, UPT, UR4, 0x3, UPT ;  /* 0x000000030400788c */ /* 0x000fe8000bf05270 */
[----:B------:R-:W-:Y:S01]  /*6fe0*/  @P1 VIADD R2, R2, 0x68 ;  /* 0x0000006802021836 */ /* 0x000fe20000000000 */
[----:B------:R-:W-:Y:S04]  /*6ff0*/  USEL UR52, UR4, URZ, UP0 ;  /* 0x000000ff04347287 */ /* 0x000fe80008000000 */
[----:B-1----:R-:W-:Y:S04]  /*7000*/  @P1 PRMT R0, R0, 0x654, R2 ;  /* 0x0000065400001816 */ /* 0x002fe80000000002 */
[----:B------:R2:W-:Y:S04]  /*7010*/  @P1 SYNCS.ARRIVE.TRANS64.RED.A1T0 RZ, [R0+URZ], RZ ;  /* 0x000000ff00ff19a7 */ /* 0x0005e800081004ff */
.L_x_117:
[----:B------:R-:W3:Y:S01]  /*7020*/  @P1 SYNCS.PHASECHK.TRANS64.TRYWAIT P0, [R3+URZ+0x50], R4 ;  /* 0x00005004030015a7 */ /* 0x000ee200080011ff */
[----:B------:R-:W-:Y:S01]  /*7030*/  BSSY B1, `(.L_x_118) ;  /* 0x0000012000017945 */ /* 0x000fe20003800000 */
[----:B---3--:R-:W-:Y:S03]  /*7040*/  @P1 SEL R65, RZ, 0x1, !P0 ;  /* 0x00000001ff411807 */ /* 0x008fe60004000000 */
[----:B------:R-:W-:Y:S05]  /*7050*/  @!P1 BRA `(.L_x_119) ;  /* 0x00000000003c9947 */ /* 0x000fea0003800000 */
[----:B------:R-:W-:Y:S01]  /*7060*/  ISETP.NE.AND P1, PT, R67, RZ, PT ;  /* 0x000000ff4300720c */ /* 0x000fe20003f25270 */
[----:B------:R-:W-:Y:S01]  /*7070*/  BSSY B0, `(.L_x_120) ;  /* 0x0000009000007945 */ /* 0x000fe20003800000 */
[----:B------:R-:W-:Y:S11]  /*7080*/  ISETP.NE.AND P0, PT, R65, RZ, PT ;  /* 0x000000ff4100720c */ /* 0x000ff60003f05270 */
[----:B------:R-:W-:Y:S05]  /*7090*/  @P1 IMAD R63, R63, 0x1000, R64 ;  /* 0x000010003f3f1824 */ /* 0x000fea00078e0240 */
[----:B-12---:R-:W-:Y:S05]  /*70a0*/  @P1 IADD3 R0, PT, PT, R63, UR45, RZ ;  /* 0x0000002d3f001c10 */ /* 0x006fea000fffe0ff */
[----:B------:R-:W-:Y:S01]  /*70b0*/  @P1 IMAD.IADD R0, R61, 0x1, R0 ;  /* 0x000000013d001824 */ /* 0x000fe200078e0200 */
[----:B------:R-:W-:Y:S06]  /*70c0*/  @P0 BRA `(.L_x_121) ;  /* 0x00000000000c0947 */ /* 0x000fec0003800000 */
[----:B------:R-:W-:Y:S04]  /*70d0*/  SHF.L.U32 R66, R66, 0x1f, RZ ;  /* 0x0000001f42427819 */ /* 0x000fe800000006ff */
[----:B------:R-:W1:Y:S02]  /*70e0*/  SYNCS.PHASECHK.TRANS64.TRYWAIT P0, [R3+URZ+0x50], R66 ;  /* 0x00005042030075a7 */ /* 0x000e6400080011ff */
[----:B-1----:R-:W-:Y:S05]  /*70f0*/  @!P0 BRA `(.L_x_122) ;  /* 0x0000001400c88947 */ /* 0x002fea0003800000 */
.L_x_121:
[----:B------:R-:W-:Y:S05]  /*7100*/  BSYNC B0 ;  /* 0x0000000000007941 */ /* 0x000fea0003800000 */
.L_x_120:
[----:B------:R-:W-:Y:S11]  /*7110*/  ISETP.NE.AND P0, PT, R67, RZ, PT ;  /* 0x000000ff4300720c */ /* 0x000ff60003f05270 */
[----:B------:R-:W-:Y:S02]  /*7120*/  @!UPT UIADD3 URZ, UPT, UPT, URZ, URZ, URZ ;  /* 0x000000fffffff290 */ /* 0x000fe4000fffe0ff */
[----:B------:R3:W4:Y:S04]  /*7130*/  @P0 LDS.128 R28, [R63+UR45+0x200] ;  /* 0x0002002d3f1c0984 */ /* 0x0007280008000c00 */
[----:B------:R3:W2:Y:S02]  /*7140*/  @P0 LDS.128 R36, [R0+0x200] ;  /* 0x0002000000240984 */ /* 0x0006a40000000c00 */
.L_x_119:
[----:B------:R-:W-:Y:S05]  /*7150*/  BSYNC B1 ;  /* 0x0000000000017941 */ /* 0x000fea0003800000 */
.L_x_118:
[----:B-123--:R-:W-:Y:S05]  /*7160*/  VIADD R0, R25, 0x10 ;  /* 0x0000001019007836 */ /* 0x00efea0000000000 */
[----:B------:R-:W-:Y:S04]  /*7170*/  SHF.R.U32.HI R0, RZ, 0x15, R0 ;  /* 0x00000015ff007819 */ /* 0x000fe80000011600 */
[----:B------:R-:W-:Y:S11]  /*7180*/  LOP3.LUT P0, RZ, R0, 0x3, R47, 0x48, !PT ;  /* 0x0000000300ff7812 */ /* 0x000ff6000780482f */
[----:B------:R-:W-:Y:S02]  /*7190*/  @!UPT UIADD3 URZ, UPT, UPT, URZ, URZ, URZ ;  /* 0x000000fffffff290 */ /* 0x000fe4000fffe0ff */
[----:B------:R-:W-:Y:S05]  /*71a0*/  @!P0 BRA `(.L_x_123) ;  /* 0x0000000000408947 */ /* 0x000fea0003800000 */
[----:B------:R-:W1:Y:S01]  /*71b0*/  LDCU.64 UR8, c[0x4][0x70] ;  /* 0x01000e00ff0877ac */ /* 0x000e620008000a00 */
[----:B------:R-:W-:Y:S01]  /*71c0*/  MOV R3, 0x0 ;  /* 0x0000000000037802 */ /* 0x000fe20000000f00 */
[----:B------:R-:W-:Y:S02]  /*71d0*/  HFMA2 R12, -RZ, RZ, 0, 5.9604644775390625e-08 ;  /* 0x00000001ff0c7431 */ /* 0x000fe400000001ff */
[----:B------:R-:W-:Y:S02]  /*71e0*/  IMAD.MOV.U32 R8, RZ, RZ, 0x192 ;  /* 0x00000192ff087424 */ /* 0x000fe400078e00ff */
[----:B------:R-:W-:Y:S01]  /*71f0*/  IMAD.MOV.U32 R13, RZ, RZ, RZ ;  /* 0x000000ffff0d7224 */ /* 0x000fe200078e00ff */
[----:B------:R-:W2:Y:S01]  /*7200*/  LDCU.64 UR6, c[0x4][0x78] ;  /* 0x01000f00ff0677ac */ /* 0x000ea20008000a00 */
[----:B------:R-:W3:Y:S01]  /*7210*/  LDC.64 R2, c[0x4][R3] ;  /* 0x0100000003027b82 */ /* 0x000ee20000000a00 */
[----:B------:R-:W5:Y:S01]  /*7220*/  LDCU.64 UR4, c[0x4][0x10] ;  /* 0x01000200ff0477ac */ /* 0x000f620008000a00 */
[----:B-1----:R-:W-:Y:S01]  /*7230*/  MOV R5, UR9 ;  /* 0x0000000900057c02 */ /* 0x002fe20008000f00 */
[----:B------:R-:W-:Y:S01]  /*7240*/  IMAD.U32 R4, RZ, RZ, UR8 ;  /* 0x00000008ff047e24 */ /* 0x000fe2000f8e00ff */
[----:B--2---:R-:W-:Y:S01]  /*7250*/  MOV R7, UR7 ;  /* 0x0000000700077c02 */ /* 0x004fe20008000f00 */
[----:B------:R-:W-:Y:S01]  /*7260*/  IMAD.U32 R6, RZ, RZ, UR6 ;  /* 0x00000006ff067e24 */ /* 0x000fe2000f8e00ff */
[----:B-----5:R-:W-:Y:S01]  /*7270*/  MOV R11, UR5 ;  /* 0x00000005000b7c02 */ /* 0x020fe20008000f00 */
[----:B------:R-:W-:Y:S02]  /*7280*/  IMAD.U32 R10, RZ, RZ, UR4 ;  /* 0x00000004ff0a7e24 */ /* 0x000fe4000f8e00ff */
[----:B------:R-:W-:Y:S07]  /*7290*/  LEPC R20, `(.L_x_123) ;  /* 0x000000001014794e */ /* 0x000fee0000000000 */
[----:B---34-:R-:W-:Y:S05]  /*72a0*/  CALL.ABS.NOINC R2 ;  /* 0x0000000002007343 */ /* 0x018fea0003c00000 */
.L_x_123:
[----:B------:R-:W-:Y:S01]  /*72b0*/  ISETP.NE.AND P0, PT, R58, RZ, PT ;  /* 0x000000ff3a00720c */ /* 0x000fe20003f05270 */
[----:B------:R-:W-:Y:S05]  /*72c0*/  WARPSYNC.ALL ;  /* 0x0000000000007948 */ /* 0x000fea0003800000 */
[----:B------:R-:W-:Y:S01]  /*72d0*/  R2UR UR4, R25 ;  /* 0x00000000190472ca */ /* 0x000fe200000e0000 */
[--C-:B----4-:R-:W-:Y:S01]  /*72e0*/  HADD2.F32 R0, -RZ, R28.reuse.H0_H0 ;  /* 0x2000001cff007230 */ /* 0x110fe20000004100 */
[----:B------:R-:W-:Y:S01]  /*72f0*/  IADD3 R53, PT, PT, R53, 0xd0, RZ ;  /* 0x000000d035357810 */ /* 0x000fe20007ffe0ff */
[----:B------:R-:W-:Y:S01]  /*7300*/  HADD2.F32 R2, -RZ, R28.H1_H1 ;  /* 0x3000001cff027230 */ /* 0x000fe20000004100 */
[----:B------:R-:W-:Y:S01]  /*7310*/  BSSY.RECONVERGENT B0, `(.L_x_124) ;  /* 0x0000058000007945 */ /* 0x000fe20003800200 */
[--C-:B------:R-:W-:Y:S01]  /*7320*/  HADD2.F32 R20, -RZ, R29.reuse.H0_H0 ;  /* 0x2000001dff147230 */ /* 0x100fe20000004100 */
[----:B------:R-:W-:Y:S01]  /*7330*/  LOP3.LUT R53, R53, 0xfefffff8, RZ, 0xc0, !PT ;  /* 0xfefffff835357812 */ /* 0x000fe200078ec0ff */
[----:B------:R-:W-:Y:S02]  /*7340*/  HADD2.F32 R21, -RZ, R29.H1_H1 ;  /* 0x3000001dff157230 */ /* 0x000fe40000004100 */
[--C-:B------:R-:W-:Y:S02]  /*7350*/  HADD2.F32 R25, -RZ, R30.reuse.H0_H0 ;  /* 0x2000001eff197230 */ /* 0x100fe40000004100 */
[----:B------:R-:W-:Y:S02]  /*7360*/  HADD2.F32 R27, -RZ, R30.H1_H1 ;  /* 0x3000001eff1b7230 */ /* 0x000fe40000004100 */
[----:B------:R-:W1:Y:S01]  /*7370*/  LDTM.x16 R4, tmem[UR4+0x10] ;  /* 0x00001004000479ee */ /* 0x000e620008240000 */
[----:B------:R-:W-:Y:S01]  /*7380*/  NOP ;  /* 0x0000000000007918 */ /* 0x000fe20000000000 */
[----:B-1----:R1:W-:Y:S01]  /*7390*/  SYNCS.ARRIVE.TRANS64.RED.A1T0 RZ, [R53+URZ], RZ ;  /* 0x000000ff35ff79a7 */ /* 0x0023e200081004ff */
[--C-:B------:R-:W-:Y:S02]  /*73a0*/  HADD2.F32 R28, -RZ, R31.reuse.H0_H0 ;  /* 0x2000001fff1c7230 */ /* 0x100fe40000004100 */
[----:B------:R-:W-:Y:S02]  /*73b0*/  HADD2.F32 R29, -RZ, R31.H1_H1 ;  /* 0x3000001fff1d7230 */ /* 0x000fe40000004100 */
        /* <DEDUP_REMOVED lines=8> */
[C---:B------:R-:W-:Y:S01]  /*7440*/  FMUL R4, R24.reuse, R4 ;  /* 0x0000000418047220 */ /* 0x040fe20000400000 */
[C---:B------:R-:W-:Y:S01]  /*7450*/  FMUL R5, R24.reuse, R5 ;  /* 0x0000000518057220 */ /* 0x040fe20000400000 */
[C---:B------:R-:W-:Y:S01]  /*7460*/  FMUL R6, R24.reuse, R6 ;  /* 0x0000000618067220 */ /* 0x040fe20000400000 */
[----:B------:R-:W-:Y:S01]  /*7470*/  FMUL R3, R24, R9 ;  /* 0x0000000918037220 */ /* 0x000fe20000400000 */
[----:B------:R-:W-:Y:S01]  /*7480*/  FFMA R4, R26, R0, R4 ;  /* 0x000000001a047223 */ /* 0x000fe20000000004 */
[----:B------:R-:W-:Y:S01]  /*7490*/  FMUL R0, R24, R7 ;  /* 0x0000000718007220 */ /* 0x000fe20000400000 */
[C---:B------:R-:W-:Y:S01]  /*74a0*/  FFMA R5, R26.reuse, R2, R5 ;  /* 0x000000021a057223 */ /* 0x040fe20000000005 */
[----:B------:R-:W-:Y:S01]  /*74b0*/  FFMA R6, R26, R20, R6 ;  /* 0x000000141a067223 */ /* 0x000fe20000000006 */
[----:B------:R-:W-:Y:S01]  /*74c0*/  FMUL R2, R24, R8 ;  /* 0x0000000818027220 */ /* 0x000fe20000400000 */
[----:B------:R-:W-:Y:S01]  /*74d0*/  FFMA R0, R26, R21, R0 ;  /* 0x000000151a007223 */ /* 0x000fe20000000000 */
[C---:B------:R-:W-:Y:S01]  /*74e0*/  FMUL R7, R24.reuse, R10 ;  /* 0x0000000a18077220 */ /* 0x040fe20000400000 */
[----:B------:R-:W-:Y:S01]  /*74f0*/  F2FP.F16.F32.PACK_AB R4, R5, R4 ;  /* 0x000000040504723e */ /* 0x000fe200000000ff */
[----:B------:R-:W-:Y:S01]  /*7500*/  FMUL R11, R24, R11 ;  /* 0x0000000b180b7220 */ /* 0x000fe20000400000 */
[----:B------:R-:W-:Y:S01]  /*7510*/  FFMA R2, R26, R25, R2 ;  /* 0x000000191a027223 */ /* 0x000fe20000000002 */
[----:B------:R-:W-:Y:S01]  /*7520*/  F2FP.F16.F32.PACK_AB R5, R0, R6 ;  /* 0x000000060005723e */ /* 0x000fe200000000ff */
[----:B------:R-:W-:Y:S01]  /*7530*/  FMUL R8, R24, R12 ;  /* 0x0000000c18087220 */ /* 0x000fe20000400000 */
[----:B------:R-:W-:Y:S01]  /*7540*/  MOV R0, UR44 ;  /* 0x0000002c00007c02 */ /* 0x000fe20008000f00 */
[----:B------:R-:W-:Y:S01]  /*7550*/  FFMA R3, R26, R27, R3 ;  /* 0x0000001b1a037223 */ /* 0x000fe20000000003 */
[----:B------:R-:W-:Y:S01]  /*7560*/  FMUL R9, R24, R13 ;  /* 0x0000000d18097220 */ /* 0x000fe20000400000 */
[----:B------:R-:W-:Y:S01]  /*7570*/  FFMA R7, R26, R28, R7 ;  /* 0x0000001c1a077223 */ /* 0x000fe20000000007 */
[----:B------:R-:W-:Y:S01]  /*7580*/  FMUL R10, R24, R14 ;  /* 0x0000000e180a7220 */ /* 0x000fe20000400000 */
[----:B------:R-:W-:Y:S01]  /*7590*/  FFMA R11, R26, R29, R11 ;  /* 0x0000001d1a0b7223 */ /* 0x000fe2000000000b */
[----:B------:R-:W-:Y:S01]  /*75a0*/  FMUL R15, R24, R15 ;  /* 0x0000000f180f7220 */ /* 0x000fe20000400000 */
[----:B------:R-:W-:Y:S01]  /*75b0*/  FFMA R8, R26, R30, R8 ;  /* 0x0000001e1a087223 */ /* 0x000fe20000000008 */
[----:B------:R-:W-:Y:S01]  /*75c0*/  LEA R0, R0, R44, 0xb ;  /* 0x0000002c00007211 */ /* 0x000fe200078e58ff */
[----:B------:R-:W-:Y:S01]  /*75d0*/  FMUL R12, R24, R16 ;  /* 0x00000010180c7220 */ /* 0x000fe20000400000 */
[----:B------:R-:W-:Y:S01]  /*75e0*/  FFMA R9, R26, R31, R9 ;  /* 0x0000001f1a097223 */ /* 0x000fe20000000009 */
[----:B------:R-:W-:Y:S01]  /*75f0*/  FMUL R13, R24, R17 ;  /* 0x00000011180d7220 */ /* 0x000fe20000400000 */
[----:B------:R-:W-:Y:S01]  /*7600*/  FFMA R10, R26, R32, R10 ;  /* 0x000000201a0a7223 */ /* 0x000fe2000000000a */
[----:B------:R-:W-:Y:S01]  /*7610*/  FMUL R14, R24, R18 ;  /* 0x00000012180e7220 */ /* 0x000fe20000400000 */
[----:B------:R-:W-:Y:S01]  /*7620*/  FFMA R15, R26, R33, R15 ;  /* 0x000000211a0f7223 */ /* 0x000fe2000000000f */
[----:B------:R-:W-:Y:S01]  /*7630*/  FMUL R19, R24, R19 ;  /* 0x0000001318137220 */ /* 0x000fe20000400000 */
[----:B------:R-:W-:Y:S01]  /*7640*/  F2FP.F16.F32.PACK_AB R6, R3, R2 ;  /* 0x000000020306723e */ /* 0x000fe200000000ff */
[C---:B------:R-:W-:Y:S01]  /*7650*/  FFMA R12, R26.reuse, R34, R12 ;  /* 0x000000221a0c7223 */ /* 0x040fe2000000000c */
[----:B------:R-:W-:Y:S01]  /*7660*/  F2FP.F16.F32.PACK_AB R7, R11, R7 ;  /* 0x000000070b07723e */ /* 0x000fe200000000ff */
[----:B------:R-:W-:Y:S01]  /*7670*/  FFMA R13, R26, R35, R13 ;  /* 0x000000231a0d7223 */ /* 0x000fe2000000000d */
[----:B------:R-:W-:Y:S01]  /*7680*/  LEA R0, R0, UR45, 0x1 ;  /* 0x0000002d00007c11 */ /* 0x000fe2000f8e08ff */
[C---:B------:R-:W-:Y:S01]  /*7690*/  FFMA R14, R26.reuse, R36, R14 ;  /* 0x000000241a0e7223 */ /* 0x040fe2000000000e */
[----:B------:R-:W-:Y:S01]  /*76a0*/  FFMA R19, R26, R37, R19 ;  /* 0x000000251a137223 */ /* 0x000fe20000000013 */
[----:B------:R-:W-:Y:S02]  /*76b0*/  F2FP.F16.F32.PACK_AB R8, R9, R8 ;  /* 0x000000080908723e */ /* 0x000fe400000000ff */
[----:B------:R1:W-:Y:S01]  /*76c0*/  STS.128 [R0+0x200], R4 ;  /* 0x0002000400007388 */ /* 0x0003e20000000c00 */
        /* <DEDUP_REMOVED lines=14> */
[----:B------:R-:W-:Y:S02]  /*77b0*/  ULEA UR5, UR44, UR45, 0xc ;  /* 0x0000002d2c057291 */ /* 0x000fe4000f8e60ff */
[----:B------:R-:W-:Y:S02]  /*77c0*/  UIADD3 UR13, UPT, UPT, UR49, 0x10, URZ ;  /* 0x00000010310d7890 */ /* 0x000fe4000fffe0ff */
[----:B------:R-:W-:Y:S02]  /*77d0*/  UIADD3 UR12, UPT, UPT, UR5, 0x200, URZ ;  /* 0x00000200050c7890 */ /* 0x000fe4000fffe0ff */
[----:B------:R-:W-:Y:S01]  /*77e0*/  UIADD3 UR8, UPT, UPT, UR5, 0xa00, URZ ;  /* 0x00000a0005087890 */ /* 0x000fe2000fffe0ff */
[----:B------:R-:W-:Y:S01]  /*77f0*/  UMOV UR14, UR50 ;  /* 0x00000032000e7c82 */ /* 0x000fe20008000000 */
[----:B------:R-:W-:Y:S01]  /*7800*/  UMOV UR15, UR36 ;  /* 0x00000024000f7c82 */ /* 0x000fe20008000000 */
[----:B------:R-:W-:Y:S01]  /*7810*/  UIADD3 UR9, UPT, UPT, UR49, 0x30, URZ ;  /* 0x0000003031097890 */ /* 0x000fe2000fffe0ff */
[----:B------:R-:W-:Y:S01]  /*7820*/  UMOV UR10, UR50 ;  /* 0x00000032000a7c82 */ /* 0x000fe20008000000 */
[----:B------:R-:W-:Y:S01]  /*7830*/  UMOV UR11, UR36 ;  /* 0x00000024000b7c82 */ /* 0x000fe20008000000 */
[----:B--2---:R-:W-:Y:S04]  /*7840*/  UIADD3 UR4, UP0, UPT, UR6, 0x680, URZ ;  /* 0x0000068006047890 */ /* 0x004fe8000ff1e0ff */
[----:B------:R-:W-:Y:S09]  /*7850*/  UIADD3.X UR5, UPT, UPT, URZ, UR7, URZ, UP0, !UPT ;  /* 0x00000007ff057290 */ /* 0x000ff200087fe4ff */
[----:B------:R2:W-:Y:S01]  /*7860*/  UTMASTG.3D [UR12], [UR4] ;  /* 0x0000000c040073b5 */ /* 0x0005e20008010000 */
[----:B------:R2:W-:Y:S02]  /*7870*/  UTMASTG.3D [UR8], [UR4] ;  /* 0x00000008040073b5 */ /* 0x0005e40008010000 */
[----:B--2---:R0:W-:Y:S02]  /*7880*/  UTMACMDFLUSH ;  /* 0x00000000000079b7 */ /* 0x0041e40000000000 */
.L_x_125:
[----:B------:R-:W-:Y:S05]  /*7890*/  BSYNC.RECONVERGENT B0 ;  /* 0x0000000000007941 */ /* 0x000fea0003800200 */
.L_x_124:
[----:B------:R-:W-:Y:S01]  /*78a0*/  UIADD3 UR4, UPT, UPT, UR44, 0x1, URZ ;  /* 0x000000012c047890 */ /* 0x000fe2000fffe0ff */
[----:B------:R-:W-:Y:S03]  /*78b0*/  BSSY.RECONVERGENT B0, `(.L_x_126) ;  /* 0x0000008000007945 */ /* 0x000fe60003800200 */
[----:B------:R-:W-:Y:S04]  /*78c0*/  UISETP.NE.AND UP0, UPT, UR4, 0x3, UPT ;  /* 0x000000030400788c */ /* 0x000fe8000bf05270 */
[----:B------:R-:W-:Y:S02]  /*78d0*/  UISETP.EQ.XOR UP1, UPT, UR46, 0x3, !UP0 ;  /* 0x000000032e00788c */ /* 0x000fe4000c722a70 */
[----:B------:R-:W-:Y:S02]  /*78e0*/  USEL UR47, UR4, URZ, UP0 ;  /* 0x000000ff042f7287 */ /* 0x000fe40008000000 */
[----:B------:R-:W-:Y:S04]  /*78f0*/  USEL UR5, URZ, 0x1, !UP1 ;  /* 0x00000001ff057887 */ /* 0x000fe8000c800000 */
[----:B------:R-:W-:Y:S01]  /*7900*/  ULOP3.LUT UR54, UR54, UR5, URZ, 0x3c, !UPT ;  /* 0x0000000536367292 */ /* 0x000fe2000f8e3cff */
[----:B------:R-:W-:Y:S11]  /*7910*/  @P0 BRA `(.L_x_127) ;  /* 0x0000000000040947 */ /* 0x000ff60003800000 */
[----:B------:R-:W-:Y:S04]  /*7920*/  DEPBAR.LE SB0, 0x1 ;  /* 0x000080400000791a */ /* 0x000fe80000000000 */
.L_x_127:
[----:B------:R-:W-:Y:S05]  /*7930*/  BSYNC.RECONVERGENT B0 ;  /* 0x0000000000007941 */ /* 0x000fea0003800200 */
.L_x_126:
[----:B------:R-:W-:Y:S01]  /*7940*/  BAR.SYNC.DEFER_BLOCKING 0x1, 0x80 ;  /* 0x0042000000007b1d */ /* 0x000fe20000010000 */
[----:B------:R-:W-:Y:S01]  /*7950*/  UISETP.NE.AND UP0, UPT, UR53, -0x2, UPT ;  /* 0xfffffffe3500788c */ /* 0x000fe2000bf05270 */
[----:B------:R-:W-:Y:S08]  /*7960*/  IADD3 R22, PT, PT, R22, 0x1, RZ ;  /* 0x0000000116167810 */ /* 0x000ff00007ffe0ff */
[----:B------:R-:W-:Y:S05]  /*7970*/  BRA.U !UP0, `(.L_x_128) ;  /* 0x0000000108287547 */ /* 0x000fea000b800000 */
[----:B-1----:R-:W1:Y:S01]  /*7980*/  S2R R0, SR_CgaCtaId ;  /* 0x0000000000007919 */ /* 0x002e620000008800 */
[----:B------:R-:W-:Y:S01]  /*7990*/  ISETP.NE.AND P0, PT, R60, RZ, PT ;  /* 0x000000ff3c00720c */ /* 0x000fe20003f05270 */
[----:B------:R-:W-:Y:S01]  /*79a0*/  IMAD.U32 R2, RZ, RZ, UR52 ;  /* 0x00000034ff027e24 */ /* 0x000fe2000f8e00ff */
[----:B------:R-:W-:Y:S04]  /*79b0*/  UIADD3 UR4, UPT, UPT, UR52, 0x1, URZ ;  /* 0x0000000134047890 */ /* 0x000fe8000fffe0ff */
[----:B------:R-:W-:Y:S04]  /*79c0*/  UISETP.NE.AND UP0, UPT, UR4, 0x3, UPT ;  /* 0x000000030400788c */ /* 0x000fe8000bf05270 */
[----:B------:R-:W-:Y:S03]  /*79d0*/  USEL UR52, UR4, URZ, UP0 ;  /* 0x000000ff04347287 */ /* 0x000fe60008000000 */
[----:B------:R-:W-:Y:S05]  /*79e0*/  @P0 LEA R2, R2, UR45, 0x3 ;  /* 0x0000002d02020c11 */ /* 0x000fea000f8e18ff */
[----:B------:R-:W-:Y:S05]  /*79f0*/  @P0 VIADD R2, R2, 0x68 ;  /* 0x0000006802020836 */ /* 0x000fea0000000000 */
[----:B-1----:R-:W-:Y:S04]  /*7a00*/  @P0 PRMT R0, R0, 0x654, R2 ;  /* 0x0000065400000816 */ /* 0x002fe80000000002 */
[----:B------:R2:W-:Y:S03]  /*7a10*/  @P0 SYNCS.ARRIVE.TRANS64.RED.A1T0 RZ, [R0+URZ], RZ ;  /* 0x000000ff00ff09a7 */ /* 0x0005e600081004ff */
.L_x_128:
[----:B------:R-:W-:Y:S01]  /*7a20*/  R2UR UR6, R59 ;  /* 0x000000003b0672ca */ /* 0x000fe200000e0000 */
[----:B------:R-:W-:Y:S01]  /*7a30*/  UIADD3 UR53, UPT, UPT, UR53, 0x2, URZ ;  /* 0x0000000235357890 */ /* 0x000fe2000fffe0ff */
[----:B------:R-:W-:Y:S01]  /*7a40*/  R2UR UR5, R50 ;  /* 0x00000000320572ca */ /* 0x000fe200000e0000 */
[----:B------:R-:W-:Y:S01]  /*7a50*/  UMOV UR36, UR63 ;  /* 0x0000003f00247c82 */ /* 0x000fe20008000000 */
[----:B------:R-:W-:Y:S02]  /*7a60*/  R2UR UR4, R51 ;  /* 0x00000000330472ca */ /* 0x000fe400000e0000 */
[----:B------:R-:W-:Y:S02]  /*7a70*/  ISETP.NE.AND P0, PT, R55, 0x2, PT ;  /* 0x000000023700780c */ /* 0x000fe40003f05270 */
[----:B------:R-:W-:Y:S02]  /*7a80*/  ISETP.NE.AND P1, PT, R22, 0x4, PT ;  /* 0x000000041600780c */ /* 0x000fe40003f25270 */
[----:B------:R-:W-:Y:S02]  /*7a90*/  SEL R2, RZ, 0x1, P0 ;  /* 0x00000001ff027807 */ /* 0x000fe40000000000 */
[----:B-12---:R-:W-:Y:S01]  /*7aa0*/  SEL R0, RZ, 0x1, P1 ;  /* 0x00000001ff007807 */ /* 0x006fe20000800000 */
[----:B------:R-:W-:Y:S01]  /*7ab0*/  UISETP.NE.AND UP0, UPT, UR6, URZ, UPT ;  /* 0x000000ff0600728c */ /* 0x000fe2000bf05270 */
[----:B------:R-:W-:Y:S01]  /*7ac0*/  LOP3.LUT R56, R56, R2, RZ, 0x3c, !PT ;  /* 0x0000000238387212 */ /* 0x000fe200078e3cff */
[----:B------:R-:W-:Y:S01]  /*7ad0*/  UIADD3 UR25, UPT, UPT, UR37, UR5, URZ ;  /* 0x0000000525197290 */ /* 0x000fe2000fffe0ff */
[----:B------:R-:W-:Y:S01]  /*7ae0*/  LOP3.LUT R57, R57, R0, RZ, 0x3c, !PT ;  /* 0x0000000039397212 */ /* 0x000fe200078e3cff */
[----:B------:R-:W-:Y:S01]  /*7af0*/  UIADD3 UR20, UPT, UPT, UR38, UR4, URZ ;  /* 0x0000000426147290 */ /* 0x000fe2000fffe0ff */
[----:B------:R-:W-:Y:S02]  /*7b00*/  SEL R55, R55, RZ, P0 ;  /* 0x000000ff37377207 */ /* 0x000fe40000000000 */
[----:B------:R-:W-:Y:S02]  /*7b10*/  SEL R22, R22, RZ, P1 ;  /* 0x000000ff16167207 */ /* 0x000fe40000800000 */
[----:B------:R-:W-:Y:S07]  /*7b20*/  BRA.U UP0, `(.L_x_129) ;  /* 0xffffffdd004c7547 */ /* 0x000fee000b83ffff */
[----:B------:R-:W-:-:S13]  /*7b30*/  R2UR UR4, R52 ;  /* 0x00000000340472ca */ /* 0x000fda00000e0000 */
[----:B------:R-:W-:-:S09]  /*7b40*/  UISETP.NE.AND UP0, UPT, UR4, URZ, UPT ;  /* 0x000000ff0400728c */ /* 0x000fd2000bf05270 */
[----:B------:R-:W-:Y:S05]  /*7b50*/  BRA.U !UP0, `(.L_x_130) ;  /* 0x0000000108487547 */ /* 0x000fea000b800000 */
[----:B------:R-:W1:Y:S02]  /*7b60*/  LDCU.64 UR4, c[0x0][0x890] ;  /* 0x00011200ff0477ac */ /* 0x000e640008000a00 */
[----:B-1----:R-:W-:-:S04]  /*7b70*/  UISETP.NE.U32.AND UP0, UPT, UR4, URZ, UPT ;  /* 0x000000ff0400728c */ /* 0x002fc8000bf05070 */
[----:B------:R-:W-:-:S09]  /*7b80*/  UISETP.NE.AND.EX UP0, UPT, UR5, URZ, UPT, UP0 ;  /* 0x000000ff0500728c */ /* 0x000fd2000bf05300 */
[----:B------:R-:W-:Y:S05]  /*7b90*/  BRA.U UP0, `(.L_x_131) ;  /* 0x00000001000c7547 */ /* 0x000fea000b800000 */
[----:B------:R-:W-:-:S13]  /*7ba0*/  FSETP.NEU.AND P0, PT, R26, RZ, PT ;  /* 0x000000ff1a00720b */ /* 0x000fda0003f0d000 */
[----:B------:R-:W-:Y:S05]  /*7bb0*/  @!P0 EXIT ;  /* 0x000000000000894d */ /* 0x000fea0003800000 */
[----:B------:R-:W-:Y:S05]  /*7bc0*/  BRA `(.L_x_130) ;  /* 0x00000000002c7947 */ /* 0x000fea0003800000 */
.L_x_131:
[----:B------:R-:W-:Y:S01]  /*7bd0*/  ISETP.NE.AND P0, PT, R54, RZ, PT ;  /* 0x000000ff3600720c */ /* 0x000fe20003f05270 */
[----:B------:R-:W-:-:S12]  /*7be0*/  BSSY.RECONVERGENT B0, `(.L_x_130) ;  /* 0x0000009000007945 */ /* 0x000fd80003800200 */
[----:B------:R-:W-:Y:S05]  /*7bf0*/  @P0 BRA `(.L_x_132) ;  /* 0x0000000000140947 */ /* 0x000fea0003800000 */
[----:B------:R-:W1:Y:S02]  /*7c00*/  LDCU.64 UR4, c[0x0][0x888] ;  /* 0x00011100ff0477ac */ /* 0x000e640008000a00 */
[----:B-1----:R-:W-:-:S04]  /*7c10*/  ISETP.NE.U32.AND P0, PT, RZ, UR4, PT ;  /* 0x00000004ff007c0c */ /* 0x002fc8000bf05070 */
[----:B------:R-:W-:-:S13]  /*7c20*/  ISETP.NE.AND.EX P0, PT, RZ, UR5, PT, P0 ;  /* 0x00000005ff007c0c */ /* 0x000fda000bf05300 */
[----:B------:R-:W-:Y:S05]  /*7c30*/  @!P0 EXIT ;  /* 0x000000000000894d */ /* 0x000fea0003800000 */
[----:B------:R-:W-:Y:S05]  /*7c40*/  BRA `(.L_x_133) ;  /* 0x0000000000087947 */ /* 0x000fea0003800000 */
.L_x_132:
[----:B------:R-:W-:-:S13]  /*7c50*/  FSETP.NEU.AND P0, PT, R26, RZ, PT ;  /* 0x000000ff1a00720b */ /* 0x000fda0003f0d000 */
[----:B------:R-:W-:Y:S05]  /*7c60*/  @!P0 EXIT ;  /* 0x000000000000894d */ /* 0x000fea0003800000 */
.L_x_133:
[----:B------:R-:W-:Y:S05]  /*7c70*/  BSYNC.RECONVERGENT B0 ;  /* 0x0000000000007941 */ /* 0x000fea0003800200 */
.L_x_130:
[----:B------:R-:W1:Y:S01]  /*7c80*/  S2UR UR5, SR_CgaCtaId ;  /* 0x00000000000579c3 */ /* 0x000e620000008800 */
[----:B------:R-:W-:Y:S01]  /*7c90*/  ULEA UR4, UR52, UR45, 0x3 ;  /* 0x0000002d34047291 */ /* 0x000fe2000f8e18ff */
[----:B------:R-:W-:-:S04]  /*7ca0*/  DEPBAR.LE SB0, 0x0 ;  /* 0x000080000000791a */ /* 0x000fc80000000000 */
[----:B------:R-:W-:-:S04]  /*7cb0*/  UIADD3 UR4, UPT, UPT, UR4, 0x68, URZ ;  /* 0x0000006804047890 */ /* 0x000fc8000fffe0ff */
[----:B-1----:R-:W-:-:S09]  /*7cc0*/  UPRMT UR4, UR5, 0x654, UR4 ;  /* 0x0000065405047896 */ /* 0x002fd20008000004 */
[----:B------:R-:W-:Y:S01]  /*7cd0*/  SYNCS.ARRIVE.TRANS64.RED.A1T0 RZ, [UR4], RZ ;  /* 0x000000ffffff79a7 */ /* 0x000fe20008100404 */
[----:B------:R-:W-:Y:S05]  /*7ce0*/  EXIT ;  /* 0x000000000000794d */ /* 0x000fea0003800000 */
.L_x_24:
[----:B-1----:R1:W3:Y:S02]  /*7cf0*/  SYNCS.PHASECHK.TRANS64.TRYWAIT P0, [R0+URZ+0x100], R2 ;  /* 0x00010002000075a7 */ /* 0x0022e400080011ff */
[----:B---3--:R-:W-:Y:S05]  /*7d00*/  @!P0 NANOSLEEP.SYNCS 0x989680 ;  /* 0x009896800000895d */ /* 0x008fea0003900000 */
[----:B------:R-:W3:Y:S02]  /*7d10*/  @!P0 SYNCS.PHASECHK.TRANS64 P0, [R0+URZ+0x100], R2 ;  /* 0x00010002000085a7 */ /* 0x000ee400080010ff */
[----:B---3--:R-:W-:Y:S05]  /*7d20*/  @!P0 BRA `(.L_x_24) ;  /* 0xfffffffc00f08947 */ /* 0x008fea000383ffff */
[----:B------:R-:W-:Y:S05]  /*7d30*/  BRA `(.L_x_134) ;  /* 0xffffff9c00707947 */ /* 0x000fea000383ffff */
.L_x_27:
[----:B-1----:R-:W-:-:S07]  /*7d40*/  MOV R0, UR33 ;  /* 0x0000002100007c02 */ /* 0x002fce0008000f00 */
.L_x_135:
[----:B-1----:R1:W3:Y:S02]  /*7d50*/  SYNCS.PHASECHK.TRANS64.TRYWAIT P0, [R0+URZ+0x28], R3 ;  /* 0x00002803000075a7 */ /* 0x0022e400080011ff */
[----:B---3--:R-:W-:Y:S05]  /*7d60*/  @!P0 NANOSLEEP.SYNCS 0x989680 ;  /* 0x009896800000895d */ /* 0x008fea0003900000 */
[----:B------:R-:W3:Y:S02]  /*7d70*/  @!P0 SYNCS.PHASECHK.TRANS64 P0, [R0+URZ+0x28], R3 ;  /* 0x00002803000085a7 */ /* 0x000ee400080010ff */
[----:B---3--:R-:W-:Y:S05]  /*7d80*/  @!P0 BRA `(.L_x_135) ;  /* 0xfffffffc00f08947 */ /* 0x008fea000383ffff */
[----:B------:R-:W-:Y:S05]  /*7d90*/  BRA `(.L_x_26) ;  /* 0xffffff9c00c07947 */ /* 0x000fea000383ffff */
.L_x_34:
[----:B-1----:R-:W-:-:S07]  /*7da0*/  MOV R0, UR17 ;  /* 0x0000001100007c02 */ /* 0x002fce0008000f00 */
.L_x_136:
[----:B-1----:R1:W3:Y:S02]  /*7db0*/  SYNCS.PHASECHK.TRANS64.TRYWAIT P0, [R0+URZ+0x28], R3 ;  /* 0x00002803000075a7 */ /* 0x0022e400080011ff */
[----:B---3--:R-:W-:Y:S05]  /*7dc0*/  @!P0 NANOSLEEP.SYNCS 0x989680 ;  /* 0x009896800000895d */ /* 0x008fea0003900000 */
[----:B------:R-:W3:Y:S02]  /*7dd0*/  @!P0 SYNCS.PHASECHK.TRANS64 P0, [R0+URZ+0x28], R3 ;  /* 0x00002803000085a7 */ /* 0x000ee400080010ff */
[----:B---3--:R-:W-:Y:S05]  /*7de0*/  @!P0 BRA `(.L_x_136) ;  /* 0xfffffffc00f08947 */ /* 0x008fea000383ffff */
[----:B------:R-:W-:Y:S05]  /*7df0*/  BRA `(.L_x_33) ;  /* 0xffffffa000847947 */ /* 0x000fea000383ffff */
.L_x_39:
[----:B-1----:R1:W3:Y:S02]  /*7e00*/  SYNCS.PHASECHK.TRANS64.TRYWAIT P0, [R3+URZ+0x90], R0 ;  /* 0x00009000030075a7 */ /* 0x0022e400080011ff */
[----:B---3--:R-:W-:Y:S05]  /*7e10*/  @!P0 NANOSLEEP.SYNCS 0x989680 ;  /* 0x009896800000895d */ /* 0x008fea0003900000 */
[----:B------:R-:W3:Y:S02]  /*7e20*/  @!P0 SYNCS.PHASECHK.TRANS64 P0, [R3+URZ+0x90], R0 ;  /* 0x00009000030085a7 */ /* 0x000ee400080010ff */
[----:B---3--:R-:W-:Y:S05]  /*7e30*/  @!P0 BRA `(.L_x_39) ;  /* 0xfffffffc00f08947 */ /* 0x008fea000383ffff */
[----:B------:R-:W-:Y:S05]  /*7e40*/  BRA `(.L_x_137) ;  /* 0xffffffa400287947 */ /* 0x000fea000383ffff */
.L_x_43:
[----:B------:R-:W-:-:S07]  /*7e50*/  MOV R0, UR4 ;  /* 0x0000000400007c02 */ /* 0x000fce0008000f00 */
.L_x_138:
[----:B-1----:R1:W3:Y:S02]  /*7e60*/  SYNCS.PHASECHK.TRANS64.TRYWAIT P0, [R0+URZ], R2 ;  /* 0x00000002000075a7 */ /* 0x0022e400080011ff */
[----:B---3--:R-:W-:Y:S05]  /*7e70*/  @!P0 NANOSLEEP.SYNCS 0x989680 ;  /* 0x009896800000895d */ /* 0x008fea0003900000 */
[----:B------:R-:W3:Y:S02]  /*7e80*/  @!P0 SYNCS.PHASECHK.TRANS64 P0, [R0+URZ], R2 ;  /* 0x00000002000085a7 */ /* 0x000ee400080010ff */
[----:B---3--:R-:W-:Y:S05]  /*7e90*/  @!P0 BRA `(.L_x_138) ;  /* 0xfffffffc00f08947 */ /* 0x008fea000383ffff */
[----:B------:R-:W-:Y:S05]  /*7ea0*/  BRA `(.L_x_139) ;  /* 0xffffffa800d47947 */ /* 0x000fea000383ffff */
.L_x_44:
[----:B------:R-:W-:-:S07]  /*7eb0*/  MOV R0, UR5 ;  /* 0x0000000500007c02 */ /* 0x000fce0008000f00 */
.L_x_140:
[----:B-1----:R1:W3:Y:S02]  /*7ec0*/  SYNCS.PHASECHK.TRANS64.TRYWAIT P0, [R0+URZ], R3 ;  /* 0x00000003000075a7 */ /* 0x0022e400080011ff */
[----:B---3--:R-:W-:Y:S05]  /*7ed0*/  @!P0 NANOSLEEP.SYNCS 0x989680 ;  /* 0x009896800000895d */ /* 0x008fea0003900000 */
[----:B------:R-:W3:Y:S02]  /*7ee0*/  @!P0 SYNCS.PHASECHK.TRANS64 P0, [R0+URZ], R3 ;  /* 0x00000003000085a7 */ /* 0x000ee400080010ff */
[----:B---3--:R-:W-:Y:S05]  /*7ef0*/  @!P0 BRA `(.L_x_140) ;  /* 0xfffffffc00f08947 */ /* 0x008fea000383ffff */
[----:B------:R-:W-:Y:S05]  /*7f00*/  BRA `(.L_x_141) ;  /* 0xffffffa800e07947 */ /* 0x000fea000383ffff */
.L_x_45:
[----:B------:R-:W-:-:S07]  /*7f10*/  MOV R0, UR5 ;  /* 0x0000000500007c02 */ /* 0x000fce0008000f00 */
.L_x_142:
[----:B-1----:R1:W3:Y:S02]  /*7f20*/  SYNCS.PHASECHK.TRANS64.TRYWAIT P0, [R0+URZ], R3 ;  /* 0x00000003000075a7 */ /* 0x0022e400080011ff */
[----:B---3--:R-:W-:Y:S05]  /*7f30*/  @!P0 NANOSLEEP.SYNCS 0x989680 ;  /* 0x009896800000895d */ /* 0x008fea0003900000 */
[----:B------:R-:W3:Y:S02]  /*7f40*/  @!P0 SYNCS.PHASECHK.TRANS64 P0, [R0+URZ], R3 ;  /* 0x00000003000085a7 */ /* 0x000ee400080010ff */
[----:B---3--:R-:W-:Y:S05]  /*7f50*/  @!P0 BRA `(.L_x_142) ;  /* 0xfffffffc00f08947 */ /* 0x008fea000383ffff */
[----:B------:R-:W-:Y:S05]  /*7f60*/  BRA `(.L_x_143) ;  /* 0xffffffa800ec7947 */ /* 0x000fea000383ffff */
.L_x_46:
[----:B------:R-:W-:-:S07]  /*7f70*/  MOV R0, UR5 ;  /* 0x0000000500007c02 */ /* 0x000fce0008000f00 */
.L_x_144:
[----:B-1----:R1:W3:Y:S02]  /*7f80*/  SYNCS.PHASECHK.TRANS64.TRYWAIT P0, [R0+URZ], R3 ;  /* 0x00000003000075a7 */ /* 0x0022e400080011ff */
[----:B---3--:R-:W-:Y:S05]  /*7f90*/  @!P0 NANOSLEEP.SYNCS 0x989680 ;  /* 0x009896800000895d */ /* 0x008fea0003900000 */
[----:B------:R-:W3:Y:S02]  /*7fa0*/  @!P0 SYNCS.PHASECHK.TRANS64 P0, [R0+URZ], R3 ;  /* 0x00000003000085a7 */ /* 0x000ee400080010ff */
[----:B---3--:R-:W-:Y:S05]  /*7fb0*/  @!P0 BRA `(.L_x_144) ;  /* 0xfffffffc00f08947 */ /* 0x008fea000383ffff */
[----:B------:R-:W-:Y:S05]  /*7fc0*/  BRA `(.L_x_145) ;  /* 0xffffffa800f87947 */ /* 0x000fea000383ffff */
.L_x_49:
[----:B-1----:R1:W2:Y:S02]  /*7fd0*/  SYNCS.PHASECHK.TRANS64.TRYWAIT P0, [R0+URZ+0xf0], R4 ;  /* 0x0000f004000075a7 */ /* 0x0022a400080011ff */
[----:B--2---:R-:W-:Y:S05]  /*7fe0*/  @!P0 NANOSLEEP.SYNCS 0x989680 ;  /* 0x009896800000895d */ /* 0x004fea0003900000 */
[----:B------:R-:W2:Y:S02]  /*7ff0*/  @!P0 SYNCS.PHASECHK.TRANS64 P0, [R0+URZ+0xf0], R4 ;  /* 0x0000f004000085a7 */ /* 0x000ea400080010ff */
[----:B--2---:R-:W-:Y:S05]  /*8000*/  @!P0 BRA `(.L_x_49) ;  /* 0xfffffffc00f08947 */ /* 0x004fea000383ffff */
[----:B------:R-:W-:Y:S05]  /*8010*/  BRA `(.L_x_146) ;  /* 0xffffffac005c7947 */ /* 0x000fea000383ffff */
.L_x_50:
[----:B------:R-:W-:-:S07]  /*8020*/  MOV R0, UR4 ;  /* 0x0000000400007c02 */ /* 0x000fce0008000f00 */
.L_x_147:
[----:B-1----:R1:W2:Y:S02]  /*8030*/  SYNCS.PHASECHK.TRANS64.TRYWAIT P0, [R0+URZ+0xa0], R5 ;  /* 0x0000a005000075a7 */ /* 0x0022a400080011ff */
[----:B--2---:R-:W-:Y:S05]  /*8040*/  @!P0 NANOSLEEP.SYNCS 0x989680 ;  /* 0x009896800000895d */ /* 0x004fea0003900000 */
[----:B------:R-:W2:Y:S02]  /*8050*/  @!P0 SYNCS.PHASECHK.TRANS64 P0, [R0+URZ+0xa0], R5 ;  /* 0x0000a005000085a7 */ /* 0x000ea400080010ff */
[----:B--2---:R-:W-:Y:S05]  /*8060*/  @!P0 BRA `(.L_x_147) ;  /* 0xfffffffc00f08947 */ /* 0x004fea000383ffff */
[----:B------:R-:W-:Y:S05]  /*8070*/  BRA `(.L_x_148) ;  /* 0xffffffac006c7947 */ /* 0x000fea000383ffff */
.L_x_51:
[----:B-1----:R1:W2:Y:S02]  /*8080*/  SYNCS.PHASECHK.TRANS64.TRYWAIT P1, [R0+URZ+0x90], R4 ;  /* 0x00009004000075a7 */ /* 0x0022a400080211ff */
[----:B--2---:R-:W-:Y:S05]  /*8090*/  @!P1 NANOSLEEP.SYNCS 0x989680 ;  /* 0x009896800000995d */ /* 0x004fea0003900000 */
[----:B------:R-:W2:Y:S02]  /*80a0*/  @!P1 SYNCS.PHASECHK.TRANS64 P1, [R0+URZ+0x90], R4 ;  /* 0x00009004000095a7 */ /* 0x000ea400080210ff */
[----:B--2---:R-:W-:Y:S05]  /*80b0*/  @!P1 BRA `(.L_x_51) ;  /* 0xfffffffc00f09947 */ /* 0x004fea000383ffff */
[----:B------:R-:W-:Y:S05]  /*80c0*/  BRA `(.L_x_149) ;  /* 0xffffffac009c7947 */ /* 0x000fea000383ffff */
.L_x_54:
[----:B------:R-:W-:-:S07]  /*80d0*/  MOV R0, UR4 ;  /* 0x0000000400007c02 */ /* 0x000fce0008000f00 */
.L_x_150:
[----:B-1----:R1:W2:Y:S02]  /*80e0*/  SYNCS.PHASECHK.TRANS64.TRYWAIT P0, [R0+URZ+0xa0], R2 ;  /* 0x0000a002000075a7 */ /* 0x0022a400080011ff */
[----:B--2---:R-:W-:Y:S05]  /*80f0*/  @!P0 NANOSLEEP.SYNCS 0x989680 ;  /* 0x009896800000895d */ /* 0x004fea0003900000 */
[----:B------:R-:W2:Y:S02]  /*8100*/  @!P0 SYNCS.PHASECHK.TRANS64 P0, [R0+URZ+0xa0], R2 ;  /* 0x0000a002000085a7 */ /* 0x000ea400080010ff */
[----:B--2---:R-:W-:Y:S05]  /*8110*/  @!P0 BRA `(.L_x_150) ;  /* 0xfffffffc00f08947 */ /* 0x004fea000383ffff */
[----:B------:R-:W-:Y:S05]  /*8120*/  BRA `(.L_x_53) ;  /* 0xffffffac00f07947 */ /* 0x000fea000383ffff */
.L_x_63:
[----:B-1----:R-:W-:-:S04]  /*8130*/  MOV R5, UR5 ;  /* 0x0000000500057c02 */ /* 0x002fc80008000f00 */
[----:B------:R1:W2:Y:S03]  /*8140*/  SYNCS.PHASECHK.TRANS64.TRYWAIT P0, [R5+URZ+0x8], R6 ;  /* 0x00000806050075a7 */ /* 0x0002a600080011ff */
[----:B--2---:R-:W-:Y:S05]  /*8150*/  @!P0 NANOSLEEP.SYNCS 0x989680 ;  /* 0x009896800000895d */ /* 0x004fea0003900000 */
[----:B------:R-:W2:Y:S02]  /*8160*/  @!P0 SYNCS.PHASECHK.TRANS64 P0, [R5+URZ+0x8], R6 ;  /* 0x00000806050085a7 */ /* 0x000ea400080010ff */
[----:B--2---:R-:W-:Y:S05]  /*8170*/  @!P0 BRA `(.L_x_63) ;  /* 0xfffffffc00ec8947 */ /* 0x004fea000383ffff */
[----:B------:R-:W-:Y:S05]  /*8180*/  BRA `(.L_x_62) ;  /* 0xffffffb000a87947 */ /* 0x000fea000383ffff */
.L_x_65:
[----:B------:R-:W-:Y:S01]  /*8190*/  BSSY B0, `(.L_x_151) ;  /* 0x0000006000007945 */ /* 0x000fe20003800000 */
[----:B------:R-:W-:-:S07]  /*81a0*/  MOV R15, 0xffffffff ;  /* 0xffffffff000f7802 */ /* 0x000fce0000000f00 */
[----:B-1---5:R-:W-:Y:S05]  /*81b0*/  WARPSYNC.COLLECTIVE R15, `(.L_x_152) ;  /* 0x000000000f0c7348 */ /* 0x022fea0003c00000 */
[----:B------:R-:W-:Y:S02]  /*81c0*/  ELECT P6, UR79, PT ;  /* 0x00000000004f782f */ /* 0x000fe400038c0000 */
[----:B------:R-:W-:Y:S01]  /*81d0*/  MOV R14, UR79 ;  /* 0x0000004f000e7c02 */ /* 0x000fe20008000f00 */
[----:B-1---5:R-:W-:Y:S10]  /*81e0*/  ENDCOLLECTIVE ;  /* 0x000000000000791b */ /* 0x022ff40003800000 */
.L_x_152:
[----:B------:R-:W-:Y:S05]  /*81f0*/  BSYNC B0 ;  /* 0x0000000000007941 */ /* 0x000fea0003800000 */
.L_x_151:
[----:B------:R-:W-:Y:S05]  /*8200*/  BRA `(.L_x_153) ;  /* 0xffffffb000d87947 */ /* 0x000fea000383ffff */
.L_x_67:
[----:B-1----:R-:W-:-:S04]  /*8210*/  MOV R3, UR5 ;  /* 0x0000000500037c02 */ /* 0x002fc80008000f00 */
[----:B------:R1:W2:Y:S03]  /*8220*/  SYNCS.PHASECHK.TRANS64.TRYWAIT P0, [R3+URZ+0x8], R4 ;  /* 0x00000804030075a7 */ /* 0x0002a600080011ff */
[----:B--2---:R-:W-:Y:S05]  /*8230*/  @!P0 NANOSLEEP.SYNCS 0x989680 ;  /* 0x009896800000895d */ /* 0x004fea0003900000 */
[----:B------:R-:W2:Y:S02]  /*8240*/  @!P0 SYNCS.PHASECHK.TRANS64 P0, [R3+URZ+0x8], R4 ;  /* 0x00000804030085a7 */ /* 0x000ea400080010ff */
[----:B--2---:R-:W-:Y:S05]  /*8250*/  @!P0 BRA `(.L_x_67) ;  /* 0xfffffffc00ec8947 */ /* 0x004fea000383ffff */
[----:B------:R-:W-:Y:S05]  /*8260*/  BRA `(.L_x_66) ;  /* 0xffffffb000dc7947 */ /* 0x000fea000383ffff */
.L_x_68:
[----:B-1----:R1:W2:Y:S02]  /*8270*/  SYNCS.PHASECHK.TRANS64.TRYWAIT P0, [R0+URZ+0x90], R4 ;  /* 0x00009004000075a7 */ /* 0x0022a400080011ff */
[----:B--2---:R-:W-:Y:S05]  /*8280*/  @!P0 NANOSLEEP.SYNCS 0x989680 ;  /* 0x009896800000895d */ /* 0x004fea0003900000 */
[----:B------:R-:W2:Y:S02]  /*8290*/  @!P0 SYNCS.PHASECHK.TRANS64 P0, [R0+URZ+0x90], R4 ;  /* 0x00009004000085a7 */ /* 0x000ea400080010ff */
[----:B--2---:R-:W-:Y:S05]  /*82a0*/  @!P0 BRA `(.L_x_68) ;  /* 0xfffffffc00f08947 */ /* 0x004fea000383ffff */
[----:B------:R-:W-:Y:S05]  /*82b0*/  BRA `(.L_x_154) ;  /* 0xffffffb400b87947 */ /* 0x000fea000383ffff */
.L_x_70:
[----:B------:R-:W-:-:S07]  /*82c0*/  MOV R0, UR23 ;  /* 0x0000001700007c02 */ /* 0x000fce0008000f00 */
.L_x_155:
[----:B-1----:R1:W2:Y:S02]  /*82d0*/  SYNCS.PHASECHK.TRANS64.TRYWAIT P0, [R0+URZ+0xd0], R4 ;  /* 0x0000d004000075a7 */ /* 0x0022a400080011ff */
[----:B--2---:R-:W-:Y:S05]  /*82e0*/  @!P0 NANOSLEEP.SYNCS 0x989680 ;  /* 0x009896800000895d */ /* 0x004fea0003900000 */
[----:B------:R-:W2:Y:S02]  /*82f0*/  @!P0 SYNCS.PHASECHK.TRANS64 P0, [R0+URZ+0xd0], R4 ;  /* 0x0000d004000085a7 */ /* 0x000ea400080010ff */
[----:B--2---:R-:W-:Y:S05]  /*8300*/  @!P0 BRA `(.L_x_155) ;  /* 0xfffffffc00f08947 */ /* 0x004fea000383ffff */
[----:B------:R-:W-:Y:S05]  /*8310*/  BRA `(.L_x_156) ;  /* 0xffffffb800047947 */ /* 0x000fea000383ffff */
.L_x_73:
[----:B------:R-:W-:Y:S07]  /*8320*/  MOV R0, UR5 ;  /* 0x0000000500007c02 */ /* 0x000fee0008000f00 */
.L_x_157:
[----:B-1----:R1:W2:Y:S02]  /*8330*/  SYNCS.PHASECHK.TRANS64.TRYWAIT P0, [R0+URZ], R4 ;  /* 0x00000004000075a7 */ /* 0x0022a400080011ff */
[----:B--2---:R-:W-:Y:S05]  /*8340*/  @!P0 NANOSLEEP.SYNCS 0x989680 ;  /* 0x009896800000895d */ /* 0x004fea0003900000 */
[----:B------:R-:W2:Y:S02]  /*8350*/  @!P0 SYNCS.PHASECHK.TRANS64 P0, [R0+URZ], R4 ;  /* 0x00000004000085a7 */ /* 0x000ea400080010ff */
[----:B--2---:R-:W-:Y:S05]  /*8360*/  @!P0 BRA `(.L_x_157) ;  /* 0xfffffffc00f08947 */ /* 0x004fea000383ffff */
[----:B------:R-:W-:Y:S05]  /*8370*/  BRA `(.L_x_72) ;  /* 0xffffffb800187947 */ /* 0x000fea000383ffff */
.L_x_77:
[----:B-1----:R-:W-:-:S07]  /*8380*/  MOV R0, UR4 ;  /* 0x0000000400007c02 */ /* 0x002fce0008000f00 */
.L_x_158:
[----:B-1----:R1:W2:Y:S02]  /*8390*/  SYNCS.PHASECHK.TRANS64.TRYWAIT P0, [R0+URZ], R2 ;  /* 0x00000002000075a7 */ /* 0x0022a400080011ff */
[----:B--2---:R-:W-:Y:S05]  /*83a0*/  @!P0 NANOSLEEP.SYNCS 0x989680 ;  /* 0x009896800000895d */ /* 0x004fea0003900000 */
[----:B------:R-:W2:Y:S02]  /*83b0*/  @!P0 SYNCS.PHASECHK.TRANS64 P0, [R0+URZ], R2 ;  /* 0x00000002000085a7 */ /* 0x000ea400080010ff */
[----:B--2---:R-:W-:Y:S05]  /*83c0*/  @!P0 BRA `(.L_x_158) ;  /* 0xfffffffc00f08947 */ /* 0x004fea000383ffff */
[----:B------:R-:W-:Y:S05]  /*83d0*/  BRA `(.L_x_159) ;  /* 0xffffffb800e47947 */ /* 0x000fea000383ffff */
.L_x_78:
[----:B------:R-:W-:-:S07]  /*83e0*/  MOV R0, UR5 ;  /* 0x0000000500007c02 */ /* 0x000fce0008000f00 */
.L_x_160:
[----:B-1----:R1:W2:Y:S02]  /*83f0*/  SYNCS.PHASECHK.TRANS64.TRYWAIT P0, [R0+URZ], R3 ;  /* 0x00000003000075a7 */ /* 0x0022a400080011ff */
[----:B--2---:R-:W-:Y:S05]  /*8400*/  @!P0 NANOSLEEP.SYNCS 0x989680 ;  /* 0x009896800000895d */ /* 0x004fea0003900000 */
[----:B------:R-:W2:Y:S02]  /*8410*/  @!P0 SYNCS.PHASECHK.TRANS64 P0, [R0+URZ], R3 ;  /* 0x00000003000085a7 */ /* 0x000ea400080010ff */
[----:B--2---:R-:W-:Y:S05]  /*8420*/  @!P0 BRA `(.L_x_160) ;  /* 0xfffffffc00f08947 */ /* 0x004fea000383ffff */
[----:B------:R-:W-:Y:S05]  /*8430*/  BRA `(.L_x_161) ;  /* 0xffffffb800f07947 */ /* 0x000fea000383ffff */
.L_x_79:
[----:B------:R-:W-:-:S07]  /*8440*/  MOV R0, UR5 ;  /* 0x0000000500007c02 */ /* 0x000fce0008000f00 */
.L_x_162:
[----:B-1----:R1:W2:Y:S02]  /*8450*/  SYNCS.PHASECHK.TRANS64.TRYWAIT P0, [R0+URZ], R3 ;  /* 0x00000003000075a7 */ /* 0x0022a400080011ff */
[----:B--2---:R-:W-:Y:S05]  /*8460*/  @!P0 NANOSLEEP.SYNCS 0x989680 ;  /* 0x009896800000895d */ /* 0x004fea0003900000 */
[----:B------:R-:W2:Y:S02]  /*8470*/  @!P0 SYNCS.PHASECHK.TRANS64 P0, [R0+URZ], R3 ;  /* 0x00000003000085a7 */ /* 0x000ea400080010ff */
[----:B--2---:R-:W-:Y:S05]  /*8480*/  @!P0 BRA `(.L_x_162) ;  /* 0xfffffffc00f08947 */ /* 0x004fea000383ffff */
[----:B------:R-:W-:Y:S05]  /*8490*/  BRA `(.L_x_163) ;  /* 0xffffffb800fc7947 */ /* 0x000fea000383ffff */
.L_x_82:
[----:B------:R-:W-:-:S07]  /*84a0*/  MOV R0, UR17 ;  /* 0x0000001100007c02 */ /* 0x000fce0008000f00 */
.L_x_164:
[----:B-1----:R1:W2:Y:S02]  /*84b0*/  SYNCS.PHASECHK.TRANS64.TRYWAIT P1, [R0+URZ+0x110], R2 ;  /* 0x00011002000075a7 */ /* 0x0022a400080211ff */
[----:B--2---:R-:W-:Y:S05]  /*84c0*/  @!P1 NANOSLEEP.SYNCS 0x989680 ;  /* 0x009896800000995d */ /* 0x004fea0003900000 */
[----:B------:R-:W2:Y:S02]  /*84d0*/  @!P1 SYNCS.PHASECHK.TRANS64 P1, [R0+URZ+0x110], R2 ;  /* 0x00011002000095a7 */ /* 0x000ea400080210ff */
[----:B--2---:R-:W-:Y:S05]  /*84e0*/  @!P1 BRA `(.L_x_164) ;  /* 0xfffffffc00f09947 */ /* 0x004fea000383ffff */
[----:B------:R-:W-:Y:S05]  /*84f0*/  BRA `(.L_x_165) ;  /* 0xffffffbc00487947 */ /* 0x000fea000383ffff */
.L_x_87:
[----:B--2---:R2:W4:Y:S02]  /*8500*/  SYNCS.PHASECHK.TRANS64.TRYWAIT P0, [R12+URZ+0x90], R0 ;  /* 0x000090000c0075a7 */ /* 0x00452400080011ff */
[----:B----4-:R-:W-:Y:S05]  /*8510*/  @!P0 NANOSLEEP.SYNCS 0x989680 ;  /* 0x009896800000895d */ /* 0x010fea0003900000 */
[----:B------:R-:W4:Y:S02]  /*8520*/  @!P0 SYNCS.PHASECHK.TRANS64 P0, [R12+URZ+0x90], R0 ;  /* 0x000090000c0085a7 */ /* 0x000f2400080010ff */
[----:B----4-:R-:W-:Y:S05]  /*8530*/  @!P0 BRA `(.L_x_87) ;  /* 0xfffffffc00f08947 */ /* 0x010fea000383ffff */
[----:B------:R-:W-:Y:S05]  /*8540*/  BRA `(.L_x_166) ;  /* 0xffffffc000647947 */ /* 0x000fea000383ffff */
.L_x_90:
[----:B-1----:R-:W-:Y:S07]  /*8550*/  MOV R0, UR29 ;  /* 0x0000001d00007c02 */ /* 0x002fee0008000f00 */
.L_x_167:
[----:B-1----:R1:W2:Y:S02]  /*8560*/  SYNCS.PHASECHK.TRANS64.TRYWAIT P2, [R0+URZ+0x88], R6 ;  /* 0x00008806000075a7 */ /* 0x0022a400080411ff */
[----:B--2---:R-:W-:Y:S05]  /*8570*/  @!P2 NANOSLEEP.SYNCS 0x989680 ;  /* 0x009896800000a95d */ /* 0x004fea0003900000 */
[----:B------:R-:W2:Y:S02]  /*8580*/  @!P2 SYNCS.PHASECHK.TRANS64 P2, [R0+URZ+0x88], R6 ;  /* 0x000088060000a5a7 */ /* 0x000ea400080410ff */
[----:B--2---:R-:W-:Y:S05]  /*8590*/  @!P2 BRA `(.L_x_167) ;  /* 0xfffffffc00f0a947 */ /* 0x004fea000383ffff */
[----:B------:R-:W-:Y:S05]  /*85a0*/  BRA `(.L_x_89) ;  /* 0xffffffc400c87947 */ /* 0x000fea000383ffff */
.L_x_93:
[----:B------:R-:W-:Y:S07]  /*85b0*/  MOV R0, UR4 ;  /* 0x0000000400007c02 */ /* 0x000fee0008000f00 */
.L_x_168:
[----:B-1----:R1:W2:Y:S02]  /*85c0*/  SYNCS.PHASECHK.TRANS64.TRYWAIT P0, [R0+URZ+0x68], R9 ;  /* 0x00006809000075a7 */ /* 0x0022a400080011ff */
[----:B--2---:R-:W-:Y:S05]  /*85d0*/  @!P0 NANOSLEEP.SYNCS 0x989680 ;  /* 0x009896800000895d */ /* 0x004fea0003900000 */
[----:B------:R-:W2:Y:S02]  /*85e0*/  @!P0 SYNCS.PHASECHK.TRANS64 P0, [R0+URZ+0x68], R9 ;  /* 0x00006809000085a7 */ /* 0x000ea400080010ff */
[----:B--2---:R-:W-:Y:S05]  /*85f0*/  @!P0 BRA `(.L_x_168) ;  /* 0xfffffffc00f08947 */ /* 0x004fea000383ffff */
[----:B------:R-:W-:Y:S05]  /*8600*/  BRA `(.L_x_169) ;  /* 0xffffffc800287947 */ /* 0x000fea000383ffff */
.L_x_94:
[----:B------:R-:W-:Y:S07]  /*8610*/  MOV R0, UR5 ;  /* 0x0000000500007c02 */ /* 0x000fee0008000f00 */
.L_x_170:
[----:B-1----:R1:W2:Y:S02]  /*8620*/  SYNCS.PHASECHK.TRANS64.TRYWAIT P0, [R0+URZ+0x68], R6 ;  /* 0x00006806000075a7 */ /* 0x0022a400080011ff */
[----:B--2---:R-:W-:Y:S05]  /*8630*/  @!P0 NANOSLEEP.SYNCS 0x989680 ;  /* 0x009896800000895d */ /* 0x004fea0003900000 */
[----:B------:R-:W2:Y:S02]  /*8640*/  @!P0 SYNCS.PHASECHK.TRANS64 P0, [R0+URZ+0x68], R6 ;  /* 0x00006806000085a7 */ /* 0x000ea400080010ff */
[----:B--2---:R-:W-:Y:S05]  /*8650*/  @!P0 BRA `(.L_x_170) ;  /* 0xfffffffc00f08947 */ /* 0x004fea000383ffff */
[----:B------:R-:W-:Y:S05]  /*8660*/  BRA `(.L_x_171) ;  /* 0xffffffc800a47947 */ /* 0x000fea000383ffff */
.L_x_96:
[----:B------:R-:W-:-:S07]  /*8670*/  MOV R0, UR4 ;  /* 0x0000000400007c02 */ /* 0x000fce0008000f00 */
.L_x_172:
[----:B-1----:R1:W2:Y:S02]  /*8680*/  SYNCS.PHASECHK.TRANS64.TRYWAIT P0, [R0+URZ], R2 ;  /* 0x00000002000075a7 */ /* 0x0022a400080011ff */
[----:B--2---:R-:W-:Y:S05]  /*8690*/  @!P0 NANOSLEEP.SYNCS 0x989680 ;  /* 0x009896800000895d */ /* 0x004fea0003900000 */
[----:B------:R-:W2:Y:S02]  /*86a0*/  @!P0 SYNCS.PHASECHK.TRANS64 P0, [R0+URZ], R2 ;  /* 0x00000002000085a7 */ /* 0x000ea400080010ff */
[----:B--2---:R-:W-:Y:S05]  /*86b0*/  @!P0 BRA `(.L_x_172) ;  /* 0xfffffffc00f08947 */ /* 0x004fea000383ffff */
[----:B------:R-:W-:Y:S05]  /*86c0*/  BRA `(.L_x_173) ;  /* 0xffffffcc00587947 */ /* 0x000fea000383ffff */
.L_x_97:
[----:B------:R-:W-:-:S07]  /*86d0*/  MOV R0, UR5 ;  /* 0x0000000500007c02 */ /* 0x000fce0008000f00 */
.L_x_174:
[----:B-1----:R1:W2:Y:S02]  /*86e0*/  SYNCS.PHASECHK.TRANS64.TRYWAIT P0, [R0+URZ], R2 ;  /* 0x00000002000075a7 */ /* 0x0022a400080011ff */
[----:B--2---:R-:W-:Y:S05]  /*86f0*/  @!P0 NANOSLEEP.SYNCS 0x989680 ;  /* 0x009896800000895d */ /* 0x004fea0003900000 */
[----:B------:R-:W2:Y:S02]  /*8700*/  @!P0 SYNCS.PHASECHK.TRANS64 P0, [R0+URZ], R2 ;  /* 0x00000002000085a7 */ /* 0x000ea400080010ff */
[----:B--2---:R-:W-:Y:S05]  /*8710*/  @!P0 BRA `(.L_x_174) ;  /* 0xfffffffc00f08947 */ /* 0x004fea000383ffff */
[----:B------:R-:W-:Y:S05]  /*8720*/  BRA `(.L_x_175) ;  /* 0xffffffcc00647947 */ /* 0x000fea000383ffff */
.L_x_99:
[----:B-1----:R1:W2:Y:S02]  /*8730*/  SYNCS.PHASECHK.TRANS64.TRYWAIT P0, [R3+URZ+0x90], R0 ;  /* 0x00009000030075a7 */ /* 0x0022a400080011ff */
[----:B--2---:R-:W-:Y:S05]  /*8740*/  @!P0 NANOSLEEP.SYNCS 0x989680 ;  /* 0x009896800000895d */ /* 0x004fea0003900000 */
[----:B------:R-:W2:Y:S02]  /*8750*/  @!P0 SYNCS.PHASECHK.TRANS64 P0, [R3+URZ+0x90], R0 ;  /* 0x00009000030085a7 */ /* 0x000ea400080010ff */
[----:B--2---:R-:W-:Y:S05]  /*8760*/  @!P0 BRA `(.L_x_99) ;  /* 0xfffffffc00f08947 */ /* 0x004fea000383ffff */
[----:B------:R-:W-:Y:S05]  /*8770*/  BRA `(.L_x_176) ;  /* 0xffffffd0004c7947 */ /* 0x000fea000383ffff */
.L_x_109:
[----:B-1----:R1:W2:Y:S02]  /*8780*/  SYNCS.PHASECHK.TRANS64.TRYWAIT P1, [R0+URZ+0x50], R3 ;  /* 0x00005003000075a7 */ /* 0x0022a400080211ff */
[----:B--2---:R-:W-:Y:S05]  /*8790*/  @!P1 NANOSLEEP.SYNCS 0x989680 ;  /* 0x009896800000995d */ /* 0x004fea0003900000 */
[----:B------:R-:W2:Y:S02]  /*87a0*/  @!P1 SYNCS.PHASECHK.TRANS64 P1, [R0+URZ+0x50], R3 ;  /* 0x00005003000095a7 */ /* 0x000ea400080210ff */
[----:B--2---:R-:W-:Y:S05]  /*87b0*/  @!P1 BRA `(.L_x_109) ;  /* 0xfffffffc00f09947 */ /* 0x004fea000383ffff */
[----:B------:R-:W-:Y:S05]  /*87c0*/  BRA `(.L_x_108) ;  /* 0xffffffdc00cc7947 */ /* 0x000fea000383ffff */
.L_x_111:
[----:B-1----:R1:W4:Y:S02]  /*87d0*/  SYNCS.PHASECHK.TRANS64.TRYWAIT P0, [R53+URZ+0xb0], R2 ;  /* 0x0000b002350075a7 */ /* 0x00232400080011ff */
[----:B----4-:R-:W-:Y:S05]  /*87e0*/  @!P0 NANOSLEEP.SYNCS 0x989680 ;  /* 0x009896800000895d */ /* 0x010fea0003900000 */
[----:B------:R-:W4:Y:S02]  /*87f0*/  @!P0 SYNCS.PHASECHK.TRANS64 P0, [R53+URZ+0xb0], R2 ;  /* 0x0000b002350085a7 */ /* 0x000f2400080010ff */
[----:B----4-:R-:W-:Y:S05]  /*8800*/  @!P0 BRA `(.L_x_111) ;  /* 0xfffffffc00f08947 */ /* 0x010fea000383ffff */
[----:B------:R-:W-:Y:S05]  /*8810*/  BRA `(.L_x_110) ;  /* 0xffffffdc00fc7947 */ /* 0x000fea000383ffff */
.L_x_122:
[----:B-1----:R1:W2:Y:S02]  /*8820*/  SYNCS.PHASECHK.TRANS64.TRYWAIT P0, [R3+URZ+0x50], R66 ;  /* 0x00005042030075a7 */ /* 0x0022a400080011ff */
[----:B--2---:R-:W-:Y:S05]  /*8830*/  @!P0 NANOSLEEP.SYNCS 0x989680 ;  /* 0x009896800000895d */ /* 0x004fea0003900000 */
[----:B------:R-:W2:Y:S02]  /*8840*/  @!P0 SYNCS.PHASECHK.TRANS64 P0, [R3+URZ+0x50], R66 ;  /* 0x00005042030085a7 */ /* 0x000ea400080010ff */
[----:B--2---:R-:W-:Y:S05]  /*8850*/  @!P0 BRA `(.L_x_122) ;  /* 0xfffffffc00f08947 */ /* 0x004fea000383ffff */
[----:B------:R-:W-:Y:S05]  /*8860*/  BRA `(.L_x_121) ;  /* 0xffffffe800247947 */ /* 0x000fea000383ffff */
        .weak           $__internal_0_$__cuda_sm10x_tcgen05_guardrail_trap_col_being_dealloced_not_returned_by_alloc
        .type           $__internal_0_$__cuda_sm10x_tcgen05_guardrail_trap_col_being_dealloced_not_returned_by_alloc,@function
        .size           $__internal_0_$__cuda_sm10x_tcgen05_guardrail_trap_col_being_dealloced_not_returned_by_alloc,($__internal_1_$__cuda_sm10x_tcgen05_guardrail_trap_phase_invalid_during_alloc - $__internal_0_$__cuda_sm10x_tcgen05_guardrail_trap_col_being_dealloced_not_returned_by_alloc)
$__internal_0_$__cuda_sm10x_tcgen05_guardrail_trap_col_being_dealloced_not_returned_by_alloc:
[----:B------:R-:W-:Y:S05]  /*8870*/  BPT.TRAP 0x1 ;  /* 0x000000040000795c */ /* 0x000fea0000300000 */
[----:B------:R-:W-:-:S04]  /*8880*/  HFMA2 R3, -RZ, RZ, 0, 0 ;  /* 0x00000000ff037431 */ /* 0x000fc800000001ff */
[----:B------:R-:W-:Y:S05]  /*8890*/  RET.REL.NODEC R2 `(_ZN7cutlass13device_kernelINS_4gemm6kernel13GemmUniversalIN4cute5tupleIJiiiiEEENS1_10collective13CollectiveMmaINS1_35MainloopSm100TmaUmmaWarpSpecializedILi5ELi2ELi4ENS5_IJNS4_1CILi2EEESB_NSA_ILi1EEEEEEEENS5_IJNSA_ILi128EEENSA_ILi64EEENSA_ILi32EEEEEENS_6half_tENS5_IJlSC_lEEESJ_SK_NS4_8TiledMMAINS4_8MMA_AtomIJNS4_26SM100_MMA_F16BF16_2x1SM_SSISJ_SJ_fLi128ELi64ELNS4_4UMMA5MajorE0ELSP_0ELNSO_7ScaleInE0ELSQ_0EEEEEENS4_6LayoutINS5_IJSC_SC_SC_EEENS5_IJNSA_ILi0EEESV_SV_EEEEENS5_IJNS4_10UnderscoreESY_SY_EEEEENS4_28SM100_TMA_2SM_LOAD_MULTICASTENS4_14ComposedLayoutINS4_7SwizzleILi2ELi4ELi3EEENS4_18smem_ptr_flag_bitsILi16EEENST_INS5_IJNSA_ILi8EEESH_EEENS5_IJSH_SC_EEEEEEEvNS4_8identityENS4_18SM100_TMA_2SM_LOADES1B_vS1C_EENS_8epilogue10collective18CollectiveEpilogueINS1F_23Sm100TmaWarpSpecializedILi3ELi2ELi16ELb1ELb0EEEJNS5_IJSG_SG_SH_EEENS5_IJNST_ISG_SC_EENST_INS5_IJNSA_ILi16EEESB_EEENS5_IJSC_SH_EEEEEEEESJ_SK_SJ_SK_NS1F_6fusion15FusionCallbacksIS1J_NS1R_17LinearCombinationISJ_fSJ_fLNS_15FloatRoundStyleE2EEES1K_S1Q_JEEENS4_5SM1004TMEM4LOAD26SM100_TMEM_LOAD_32dp32b16xENS4_13SM90_TMA_LOADENS12_INS13_ILi1ELi4ELi3EEES16_NST_INS5_IJS17_S1M_EEENS5_IJS1M_SC_EEEEEEENS4_39AutoVectorizingCopyWithAssumedAlignmentILi128EEENS4_14SM90_TMA_STOREES26_S28_S28_EEEvvEEEEvNT_6ParamsE) ;  /* 0xffffff7402d87950 */ /* 0x000fea0003c3ffff */
        .weak           $__internal_1_$__cuda_sm10x_tcgen05_guardrail_trap_phase_invalid_during_alloc
        .type           $__internal_1_$__cuda_sm10x_tcgen05_guardrail_trap_phase_invalid_during_alloc,@function
        .size           $__internal_1_$__cuda_sm10x_tcgen05_guardrail_trap_phase_invalid_during_alloc,($__internal_2_$__cuda_sm10x_tcgen05_guardrail_trap_unallocated_columns_being_dealloced - $__internal_1_$__cuda_sm10x_tcgen05_guardrail_trap_phase_invalid_during_alloc)
$__internal_1_$__cuda_sm10x_tcgen05_guardrail_trap_phase_invalid_during_alloc:
[----:B------:R-:W-:Y:S05]  /*88a0*/  BPT.TRAP 0x1 ;  /* 0x000000040000795c */ /* 0x000fea0000300000 */
[----:B------:R-:W-:-:S04]  /*88b0*/  MOV R5, 0x0 ;  /* 0x0000000000057802 */ /* 0x000fc80000000f00 */
[----:B------:R-:W-:Y:S05]  /*88c0*/  RET.REL.NODEC R4 `(_ZN7cutlass13device_kernelINS_4gemm6kernel13GemmUniversalIN4cute5tupleIJiiiiEEENS1_10collective13CollectiveMmaINS1_35MainloopSm100TmaUmmaWarpSpecializedILi5ELi2ELi4ENS5_IJNS4_1CILi2EEESB_NSA_ILi1EEEEEEEENS5_IJNSA_ILi128EEENSA_ILi64EEENSA_ILi32EEEEEENS_6half_tENS5_IJlSC_lEEESJ_SK_NS4_8TiledMMAINS4_8MMA_AtomIJNS4_26SM100_MMA_F16BF16_2x1SM_SSISJ_SJ_fLi128ELi64ELNS4_4UMMA5MajorE0ELSP_0ELNSO_7ScaleInE0ELSQ_0EEEEEENS4_6LayoutINS5_IJSC_SC_SC_EEENS5_IJNSA_ILi0EEESV_SV_EEEEENS5_IJNS4_10UnderscoreESY_SY_EEEEENS4_28SM100_TMA_2SM_LOAD_MULTICASTENS4_14ComposedLayoutINS4_7SwizzleILi2ELi4ELi3EEENS4_18smem_ptr_flag_bitsILi16EEENST_INS5_IJNSA_ILi8EEESH_EEENS5_IJSH_SC_EEEEEEEvNS4_8identityENS4_18SM100_TMA_2SM_LOADES1B_vS1C_EENS_8epilogue10collective18CollectiveEpilogueINS1F_23Sm100TmaWarpSpecializedILi3ELi2ELi16ELb1ELb0EEEJNS5_IJSG_SG_SH_EEENS5_IJNST_ISG_SC_EENST_INS5_IJNSA_ILi16EEESB_EEENS5_IJSC_SH_EEEEEEEESJ_SK_SJ_SK_NS1F_6fusion15FusionCallbacksIS1J_NS1R_17LinearCombinationISJ_fSJ_fLNS_15FloatRoundStyleE2EEES1K_S1Q_JEEENS4_5SM1004TMEM4LOAD26SM100_TMEM_LOAD_32dp32b16xENS4_13SM90_TMA_LOADENS12_INS13_ILi1ELi4ELi3EEES16_NST_INS5_IJS17_S1M_EEENS5_IJS1M_SC_EEEEEEENS4_39AutoVectorizingCopyWithAssumedAlignmentILi128EEENS4_14SM90_TMA_STOREES26_S28_S28_EEEvvEEEEvNT_6ParamsE) ;  /* 0xffffff7404cc7950 */ /* 0x000fea0003c3ffff */
        .weak           $__internal_2_$__cuda_sm10x_tcgen05_guardrail_trap_unallocated_columns_being_dealloced
        .type           $__internal_2_$__cuda_sm10x_tcgen05_guardrail_trap_unallocated_columns_being_dealloced,@function
        .size           $__internal_2_$__cuda_sm10x_tcgen05_guardrail_trap_unallocated_columns_being_dealloced,(.L_x_178 - $__internal_2_$__cuda_sm10x_tcgen05_guardrail_trap_unallocated_columns_being_dealloced)
$__internal_2_$__cuda_sm10x_tcgen05_guardrail_trap_unallocated_columns_being_dealloced:
[----:B------:R-:W-:Y:S05]  /*88d0*/  BPT.TRAP 0x1 ;  /* 0x000000040000795c */ /* 0x000fea0000300000 */
[----:B------:R-:W-:-:S04]  /*88e0*/  HFMA2 R3, -RZ, RZ, 0, 0 ;  /* 0x00000000ff037431 */ /* 0x000fc800000001ff */
[----:B------:R-:W-:Y:S05]  /*88f0*/  RET.REL.NODEC R2 `(_ZN7cutlass13device_kernelINS_4gemm6kernel13GemmUniversalIN4cute5tupleIJiiiiEEENS1_10collective13CollectiveMmaINS1_35MainloopSm100TmaUmmaWarpSpecializedILi5ELi2ELi4ENS5_IJNS4_1CILi2EEESB_NSA_ILi1EEEEEEEENS5_IJNSA_ILi128EEENSA_ILi64EEENSA_ILi32EEEEEENS_6half_tENS5_IJlSC_lEEESJ_SK_NS4_8TiledMMAINS4_8MMA_AtomIJNS4_26SM100_MMA_F16BF16_2x1SM_SSISJ_SJ_fLi128ELi64ELNS4_4UMMA5MajorE0ELSP_0ELNSO_7ScaleInE0ELSQ_0EEEEEENS4_6LayoutINS5_IJSC_SC_SC_EEENS5_IJNSA_ILi0EEESV_SV_EEEEENS5_IJNS4_10UnderscoreESY_SY_EEEEENS4_28SM100_TMA_2SM_LOAD_MULTICASTENS4_14ComposedLayoutINS4_7SwizzleILi2ELi4ELi3EEENS4_18smem_ptr_flag_bitsILi16EEENST_INS5_IJNSA_ILi8EEESH_EEENS5_IJSH_SC_EEEEEEEvNS4_8identityENS4_18SM100_TMA_2SM_LOADES1B_vS1C_EENS_8epilogue10collective18CollectiveEpilogueINS1F_23Sm100TmaWarpSpecializedILi3ELi2ELi16ELb1ELb0EEEJNS5_IJSG_SG_SH_EEENS5_IJNST_ISG_SC_EENST_INS5_IJNSA_ILi16EEESB_EEENS5_IJSC_SH_EEEEEEEESJ_SK_SJ_SK_NS1F_6fusion15FusionCallbacksIS1J_NS1R_17LinearCombinationISJ_fSJ_fLNS_15FloatRoundStyleE2EEES1K_S1Q_JEEENS4_5SM1004TMEM4LOAD26SM100_TMEM_LOAD_32dp32b16xENS4_13SM90_TMA_LOADENS12_INS13_ILi1ELi4ELi3EEES16_NST_INS5_IJS17_S1M_EEENS5_IJS1M_SC_EEEEEEENS4_39AutoVectorizingCopyWithAssumedAlignmentILi128EEENS4_14SM90_TMA_STOREES26_S28_S28_EEEvvEEEEvNT_6ParamsE) ;  /* 0xffffff7402c07950 */ /* 0x000fea0003c3ffff */
.L_x_177:
[----:B------:R-:W-:-:S00]  /*8900*/  BRA `(.L_x_177) ;  /* 0xfffffffc00fc7947 */ /* 0x000fc0000383ffff */
[----:B------:R-:W-:-:S00]  /*8910*/  NOP ;  /* 0x0000000000007918 */ /* 0x000fc00000000000 */
        /* <DEDUP_REMOVED lines=14> */
.L_x_178:


//--------------------- .nv.global.init           --------------------------
	.section	.nv.global.init,"aw",@progbits
.nv.global.init:
	.type		$str$27,@object
	.size		$str$27,($str$28 - $str$27)
$str$27:
        /*0000*/ 	.byte	0x28, 0x61, 0x64, 0x64, 0x72, 0x65, 0x73, 0x73, 0x20, 0x26, 0x20, 0x6d, 0x61, 0x73, 0x6b, 0x29
        /*0010*/ 	.byte	0x20, 0x3d, 0x3d, 0x20, 0x30, 0x00
	.type		$str$28,@object
	.size		$str$28,($str$26 - $str$28)
$str$28:
        /*0016*/ 	.byte	0x2f, 0x74, 0x6d, 0x70, 0x2f, 0x63, 0x75, 0x74, 0x6c, 0x61, 0x73, 0x73, 0x5f, 0x73, 0x77, 0x65
        /*0026*/ 	.byte	0x65, 0x70, 0x5f, 0x73, 0x72, 0x63, 0x2f, 0x69, 0x6e, 0x63, 0x6c, 0x75, 0x64, 0x65, 0x2f, 0x63
        /*0036*/ 	.byte	0x75, 0x74, 0x65, 0x2f, 0x70, 0x6f, 0x69, 0x6e, 0x74, 0x65, 0x72, 0x5f, 0x66, 0x6c, 0x61, 0x67
        /*0046*/ 	.byte	0x67, 0x65, 0x64, 0x2e, 0x68, 0x70, 0x70, 0x00
	.type		$str$26,@object
	.size		$str$26,($str$25 - $str$26)
$str$26:
        /*004e*/ 	.byte	0x2f, 0x74, 0x6d, 0x70, 0x2f, 0x63, 0x75, 0x74, 0x6c, 0x61, 0x73, 0x73, 0x5f, 0x73, 0x77, 0x65
        /*005e*/ 	.byte	0x65, 0x70, 0x5f, 0x73, 0x72, 0x63, 0x2f, 0x69, 0x6e, 0x63, 0x6c, 0x75, 0x64, 0x65, 0x2f, 0x63
        /*006e*/ 	.byte	0x75, 0x74, 0x65, 0x2f, 0x61, 0x74, 0x6f, 0x6d, 0x2f, 0x63, 0x6f, 0x70, 0x79, 0x5f, 0x74, 0x72
        /*007e*/ 	.byte	0x61, 0x69, 0x74, 0x73, 0x5f, 0x73, 0x6d, 0x31, 0x30, 0x30, 0x2e, 0x68, 0x70, 0x70, 0x00
	.type		$str$25,@object
	.size		$str$25,(__unnamed_1 - $str$25)
$str$25:
        /*008d*/ 	.byte	0x28, 0x28, 0x75, 0x69, 0x6e, 0x74, 0x33, 0x32, 0x5f, 0x74, 0x28, 0x74, 0x68, 0x72, 0x65, 0x61
        /*009d*/ 	.byte	0x64, 0x49, 0x64, 0x78, 0x2e, 0x78, 0x29, 0x20, 0x2f, 0x20, 0x33, 0x32, 0x29, 0x20, 0x25, 0x20
        /*00ad*/ 	.byte	0x34, 0x29, 0x20, 0x3d, 0x3d, 0x20, 0x28, 0x28, 0x28, 0x74, 0x6d, 0x65, 0x6d, 0x5f, 0x61, 0x64
        /*00bd*/ 	.byte	0x64, 0x72, 0x20, 0x3e, 0x3e, 0x20, 0x31, 0x36, 0x29, 0x20, 0x2f, 0x20, 0x33, 0x32, 0x29, 0x20
        /*00cd*/ 	.byte	0x25, 0x20, 0x34, 0x29, 0x00
	.type		__unnamed_1,@object
	.size		__unnamed_1,(__unnamed_2 - __unnamed_1)
__unnamed_1:
        /*00d2*/ 	.byte	0x61, 0x75, 0x74, 0x6f, 0x20, 0x63, 0x75, 0x74, 0x65, 0x3a, 0x3a, 0x61, 0x73, 0x5f, 0x70, 0x6f
        /* <DEDUP_REMOVED lines=24> */
        /*0262*/ 	.byte	0x34, 0x38, 0x3e, 0x3e, 0x3e, 0x3e, 0x5d, 0x00
	.type		__unnamed_2,@object
	.size		__unnamed_2,(.L_2 - __unnamed_2)
__unnamed_2:
        /* <DEDUP_REMOVED lines=40> */
        /*04ea*/ 	.byte	0x3a, 0x3a, 0x43, 0x3c, 0x30, 0x3e, 0x3e, 0x3e, 0x3e, 0x5d, 0x00
.L_2:


//--------------------- .nv.shared._ZN7cutlass13device_kernelINS_4gemm6kernel13GemmUniversalIN4cute5tupleIJiiiiEEENS1_10collective13CollectiveMmaINS1_35MainloopSm100TmaUmmaWarpSpecializedILi5ELi2ELi4ENS5_IJNS4_1CILi2EEESB_NSA_ILi1EEEEEEEENS5_IJNSA_ILi128EEENSA_ILi64EEENSA_ILi32EEEEEENS_6half_tENS5_IJlSC_lEEESJ_SK_NS4_8TiledMMAINS4_8MMA_AtomIJNS4_26SM100_MMA_F16BF16_2x1SM_SSISJ_SJ_fLi128ELi64ELNS4_4UMMA5MajorE0ELSP_0ELNSO_7ScaleInE0ELSQ_0EEEEEENS4_6LayoutINS5_IJSC_SC_SC_EEENS5_IJNSA_ILi0EEESV_SV_EEEEENS5_IJNS4_10UnderscoreESY_SY_EEEEENS4_28SM100_TMA_2SM_LOAD_MULTICASTENS4_14ComposedLayoutINS4_7SwizzleILi2ELi4ELi3EEENS4_18smem_ptr_flag_bitsILi16EEENST_INS5_IJNSA_ILi8EEESH_EEENS5_IJSH_SC_EEEEEEEvNS4_8identityENS4_18SM100_TMA_2SM_LOADES1B_vS1C_EENS_8epilogue10collective18CollectiveEpilogueINS1F_23Sm100TmaWarpSpecializedILi3ELi2ELi16ELb1ELb0EEEJNS5_IJSG_SG_SH_EEENS5_IJNST_ISG_SC_EENST_INS5_IJNSA_ILi16EEESB_EEENS5_IJSC_SH_EEEEEEEESJ_SK_SJ_SK_NS1F_6fusion15FusionCallbacksIS1J_NS1R_17LinearCombinationISJ_fSJ_fLNS_15FloatRoundStyleE2EEES1K_S1Q_JEEENS4_5SM1004TMEM4LOAD26SM100_TMEM_LOAD_32dp32b16xENS4_13SM90_TMA_LOADENS12_INS13_ILi1ELi4ELi3EEES16_NST_INS5_IJS17_S1M_EEENS5_IJS1M_SC_EEEEEEENS4_39AutoVectorizingCopyWithAssumedAlignmentILi128EEENS4_14SM90_TMA_STOREES26_S28_S28_EEEvvEEEEvNT_6ParamsE --------------------------
	.section	.nv.shared._ZN7cutlass13device_kernelINS_4gemm6kernel13GemmUniversalIN4cute5tupleIJiiiiEEENS1_10collective13CollectiveMmaINS1_35MainloopSm100TmaUmmaWarpSpecializedILi5ELi2ELi4ENS5_IJNS4_1CILi2EEESB_NSA_ILi1EEEEEEEENS5_IJNSA_ILi128EEENSA_ILi64EEENSA_ILi32EEEEEENS_6half_tENS5_IJlSC_lEEESJ_SK_NS4_8TiledMMAINS4_8MMA_AtomIJNS4_26SM100_MMA_F16BF16_2x1SM_SSISJ_SJ_fLi128ELi64ELNS4_4UMMA5MajorE0ELSP_0ELNSO_7ScaleInE0ELSQ_0EEEEEENS4_6LayoutINS5_IJSC_SC_SC_EEENS5_IJNSA_ILi0EEESV_SV_EEEEENS5_IJNS4_10UnderscoreESY_SY_EEEEENS4_28SM100_TMA_2SM_LOAD_MULTICASTENS4_14ComposedLayoutINS4_7SwizzleILi2ELi4ELi3EEENS4_18smem_ptr_flag_bitsILi16EEENST_INS5_IJNSA_ILi8EEESH_EEENS5_IJSH_SC_EEEEEEEvNS4_8identityENS4_18SM100_TMA_2SM_LOADES1B_vS1C_EENS_8epilogue10collective18CollectiveEpilogueINS1F_23Sm100TmaWarpSpecializedILi3ELi2ELi16ELb1ELb0EEEJNS5_IJSG_SG_SH_EEENS5_IJNST_ISG_SC_EENST_INS5_IJNSA_ILi16EEESB_EEENS5_IJSC_SH_EEEEEEEESJ_SK_SJ_SK_NS1F_6fusion15FusionCallbacksIS1J_NS1R_17LinearCombinationISJ_fSJ_fLNS_15FloatRoundStyleE2EEES1K_S1Q_JEEENS4_5SM1004TMEM4LOAD26SM100_TMEM_LOAD_32dp32b16xENS4_13SM90_TMA_LOADENS12_INS13_ILi1ELi4ELi3EEES16_NST_INS5_IJS17_S1M_EEENS5_IJS1M_SC_EEEEEEENS4_39AutoVectorizingCopyWithAssumedAlignmentILi128EEENS4_14SM90_TMA_STOREES26_S28_S28_EEEvvEEEEvNT_6ParamsE,"aw",@nobits
	.sectionflags	@""
	.align	16
	.zero		1024


//--------------------- .nv.shared.reserved.0     --------------------------
	.section	.nv.shared.reserved.0,"aw",@nobits
	.weak		__nv_reservedSMEM_offset_0_alias
	.size		__nv_reservedSMEM_offset_0_alias, 0, 64
	.other		__nv_reservedSMEM_offset_0_alias,@"STO_CUDA_RESERVED_SHARED STV_DEFAULT"
__nv_reservedSMEM_offset_0_alias:
	.zero		0
.nv.shared.reserved.0:
	.zero		64
	.weak		__nv_reservedSMEM_tcgen05_partition
	.type		__nv_reservedSMEM_tcgen05_partition,@object
	.size		__nv_reservedSMEM_tcgen05_partition,(.L_0 - __nv_reservedSMEM_tcgen05_partition)
__nv_reservedSMEM_tcgen05_partition:
	.zero		32
.L_0:


//--------------------- .nv.global                --------------------------
	.section	.nv.global,"aw",@nobits
.nv.global:
	.type		_ZN39_INTERNAL_cce8e221_4_k_cu_a2534c57_76244cute1_E,@object
	.size		_ZN39_INTERNAL_cce8e221_4_k_cu_a2534c57_76244cute1_E,(_ZN39_INTERNAL_cce8e221_4_k_cu_a2534c57_76244cuda3std3__45__cpo6cbeginE - _ZN39_INTERNAL_cce8e221_4_k_cu_a2534c57_76244cute1_E)
_ZN39_INTERNAL_cce8e221_4_k_cu_a2534c57_76244cute1_E:
	.zero		1
	.type		_ZN39_INTERNAL_cce8e221_4_k_cu_a2534c57_76244cuda3std3__45__cpo6cbeginE,@object
	.size		_ZN39_INTERNAL_cce8e221_4_k_cu_a2534c57_76244cuda3std3__45__cpo6cbeginE,(_ZN39_INTERNAL_cce8e221_4_k_cu_a2534c57_76244cuda3std3__48in_placeE - _ZN39_INTERNAL_cce8e221_4_k_cu_a2534c57_76244cuda3std3__45__cpo6cbeginE)
_ZN39_INTERNAL_cce8e221_4_k_cu_a2534c57_76244cuda3std3__45__cpo6cbeginE:
	.zero		1
	.type		_ZN39_INTERNAL_cce8e221_4_k_cu_a2534c57_76244cuda3std3__48in_placeE,@object
	.size		_ZN39_INTERNAL_cce8e221_4_k_cu_a2534c57_76244cuda3std3__48in_placeE,(_ZN39_INTERNAL_cce8e221_4_k_cu_a2534c57_76244cuda3std6ranges3__45__cpo9iter_moveE - _ZN39_INTERNAL_cce8e221_4_k_cu_a2534c57_76244cuda3std3__48in_placeE)
_ZN39_INTERNAL_cce8e221_4_k_cu_a2534c57_76244cuda3std3__48in_placeE:
	.zero		1
	.type		_ZN39_INTERNAL_cce8e221_4_k_cu_a2534c57_76244cuda3std6ranges3__45__cpo9iter_moveE,@object
	.size		_ZN39_INTERNAL_cce8e221_4_k_cu_a2534c57_76244cuda3std6ranges3__45__cpo9iter_moveE,(_ZN39_INTERNAL_cce8e221_4_k_cu_a2534c57_76244cuda3std3__45__cpo5beginE - _ZN39_INTERNAL_cce8e221_4_k_cu_a2534c57_76244cuda3std6ranges3__45__cpo9iter_moveE)
_ZN39_INTERNAL_cce8e221_4_k_cu_a2534c57_76244cuda3std6ranges3__45__cpo9iter_moveE:
	.zero		1
	.type		_ZN39_INTERNAL_cce8e221_4_k_cu_a2534c57_76244cuda3std3__45__cpo5beginE,@object
	.size		_ZN39_INTERNAL_cce8e221_4_k_cu_a2534c57_76244cuda3std3__45__cpo5beginE,(_ZN39_INTERNAL_cce8e221_4_k_cu_a2534c57_76244cuda3std3__441_GLOBAL__N__cce8e221_4_k_cu_a2534c57_76246ignoreE - _ZN39_INTERNAL_cce8e221_4_k_cu_a2534c57_76244cuda3std3__45__cpo5beginE)
_ZN39_INTERNAL_cce8e221_4_k_cu_a2534c57_76244cuda3std3__45__cpo5beginE:
	.zero		1
	.type		_ZN39_INTERNAL_cce8e221_4_k_cu_a2534c57_76244cuda3std3__441_GLOBAL__N__cce8e221_4_k_cu_a2534c57_76246ignoreE,@object
	.size		_ZN39_INTERNAL_cce8e221_4_k_cu_a2534c57_76244cuda3std3__441_GLOBAL__N__cce8e221_4_k_cu_a2534c57_76246ignoreE,(_ZN39_INTERNAL_cce8e221_4_k_cu_a2534c57_76244cute7productE - _ZN39_INTERNAL_cce8e221_4_k_cu_a2534c57_76244cuda3std3__441_GLOBAL__N__cce8e221_4_k_cu_a2534c57_76246ignoreE)
_ZN39_INTERNAL_cce8e221_4_k_cu_a2534c57_76244cuda3std3__441_GLOBAL__N__cce8e221_4_k_cu_a2534c57_76246ignoreE:
	.zero		1
	.type		_ZN39_INTERNAL_cce8e221_4_k_cu_a2534c57_76244cute7productE,@object
	.size		_ZN39_INTERNAL_cce8e221_4_k_cu_a2534c57_76244cute7productE,(_ZN39_INTERNAL_cce8e221_4_k_cu_a2534c57_76244cuda3std3__45__cpo3endE - _ZN39_INTERNAL_cce8e221_4_k_cu_a2534c57_76244cute7productE)
_ZN39_INTERNAL_cce8e221_4_k_cu_a2534c57_76244cute7productE:
	.zero		1
	.type		_ZN39_INTERNAL_cce8e221_4_k_cu_a2534c57_76244cuda3std3__45__cpo3endE,@object
	.size		_ZN39_INTERNAL_cce8e221_4_k_cu_a2534c57_76244cuda3std3__45__cpo3endE,(_ZN39_INTERNAL_cce8e221_4_k_cu_a2534c57_76244cuda3std3__419piecewise_constructE - _ZN39_INTERNAL_cce8e221_4_k_cu_a2534c57_76244cuda3std3__45__cpo3endE)
_ZN39_INTERNAL_cce8e221_4_k_cu_a2534c57_76244cuda3std3__45__cpo3endE:
	.zero		1
	.type		_ZN39_INTERNAL_cce8e221_4_k_cu_a2534c57_76244cuda3std3__419piecewise_constructE,@object
	.size		_ZN39_INTERNAL_cce8e221_4_k_cu_a2534c57_76244cuda3std3__419piecewise_constructE,(_ZN39_INTERNAL_cce8e221_4_k_cu_a2534c57_76244cuda3std3__45__cpo4cendE - _ZN39_INTERNAL_cce8e221_4_k_cu_a2534c57_76244cuda3std3__419piecewise_constructE)
_ZN39_INTERNAL_cce8e221_4_k_cu_a2534c57_76244cuda3std3__419piecewise_constructE:
	.zero		1
	.type		_ZN39_INTERNAL_cce8e221_4_k_cu_a2534c57_76244cuda3std3__45__cpo4cendE,@object
	.size		_ZN39_INTERNAL_cce8e221_4_k_cu_a2534c57_76244cuda3std3__45__cpo4cendE,(_ZN39_INTERNAL_cce8e221_4_k_cu_a2534c57_76244cuda3std6ranges3__45__cpo4swapE - _ZN39_INTERNAL_cce8e221_4_k_cu_a2534c57_76244cuda3std3__45__cpo4cendE)
_ZN39_INTERNAL_cce8e221_4_k_cu_a2534c57_76244cuda3std3__45__cpo4cendE:
	.zero		1
	.type		_ZN39_INTERNAL_cce8e221_4_k_cu_a2534c57_76244cuda3std6ranges3__45__cpo4swapE,@object
	.size		_ZN39_INTERNAL_cce8e221_4_k_cu_a2534c57_76244cuda3std6ranges3__45__cpo4swapE,(.L_10 - _ZN39_INTERNAL_cce8e221_4_k_cu_a2534c57_76244cuda3std6ranges3__45__cpo4swapE)
_ZN39_INTERNAL_cce8e221_4_k_cu_a2534c57_76244cuda3std6ranges3__45__cpo4swapE:
	.zero		1
.L_10:


//--------------------- .nv.constant0._ZN7cutlass13device_kernelINS_4gemm6kernel13GemmUniversalIN4cute5tupleIJiiiiEEENS1_10collective13CollectiveMmaINS1_35MainloopSm100TmaUmmaWarpSpecializedILi5ELi2ELi4ENS5_IJNS4_1CILi2EEESB_NSA_ILi1EEEEEEEENS5_IJNSA_ILi128EEENSA_ILi64EEENSA_ILi32EEEEEENS_6half_tENS5_IJlSC_lEEESJ_SK_NS4_8TiledMMAINS4_8MMA_AtomIJNS4_26SM100_MMA_F16BF16_2x1SM_SSISJ_SJ_fLi128ELi64ELNS4_4UMMA5MajorE0ELSP_0ELNSO_7ScaleInE0ELSQ_0EEEEEENS4_6LayoutINS5_IJSC_SC_SC_EEENS5_IJNSA_ILi0EEESV_SV_EEEEENS5_IJNS4_10UnderscoreESY_SY_EEEEENS4_28SM100_TMA_2SM_LOAD_MULTICASTENS4_14ComposedLayoutINS4_7SwizzleILi2ELi4ELi3EEENS4_18smem_ptr_flag_bitsILi16EEENST_INS5_IJNSA_ILi8EEESH_EEENS5_IJSH_SC_EEEEEEEvNS4_8identityENS4_18SM100_TMA_2SM_LOADES1B_vS1C_EENS_8epilogue10collective18CollectiveEpilogueINS1F_23Sm100TmaWarpSpecializedILi3ELi2ELi16ELb1ELb0EEEJNS5_IJSG_SG_SH_EEENS5_IJNST_ISG_SC_EENST_INS5_IJNSA_ILi16EEESB_EEENS5_IJSC_SH_EEEEEEEESJ_SK_SJ_SK_NS1F_6fusion15FusionCallbacksIS1J_NS1R_17LinearCombinationISJ_fSJ_fLNS_15FloatRoundStyleE2EEES1K_S1Q_JEEENS4_5SM1004TMEM4LOAD26SM100_TMEM_LOAD_32dp32b16xENS4_13SM90_TMA_LOADENS12_INS13_ILi1ELi4ELi3EEES16_NST_INS5_IJS17_S1M_EEENS5_IJS1M_SC_EEEEEEENS4_39AutoVectorizingCopyWithAssumedAlignmentILi128EEENS4_14SM90_TMA_STOREES26_S28_S28_EEEvvEEEEvNT_6ParamsE --------------------------
	.section	.nv.constant0._ZN7cutlass13device_kernelINS_4gemm6kernel13GemmUniversalIN4cute5tupleIJiiiiEEENS1_10collective13CollectiveMmaINS1_35MainloopSm100TmaUmmaWarpSpecializedILi5ELi2ELi4ENS5_IJNS4_1CILi2EEESB_NSA_ILi1EEEEEEEENS5_IJNSA_ILi128EEENSA_ILi64EEENSA_ILi32EEEEEENS_6half_tENS5_IJlSC_lEEESJ_SK_NS4_8TiledMMAINS4_8MMA_AtomIJNS4_26SM100_MMA_F16BF16_2x1SM_SSISJ_SJ_fLi128ELi64ELNS4_4UMMA5MajorE0ELSP_0ELNSO_7ScaleInE0ELSQ_0EEEEEENS4_6LayoutINS5_IJSC_SC_SC_EEENS5_IJNSA_ILi0EEESV_SV_EEEEENS5_IJNS4_10UnderscoreESY_SY_EEEEENS4_28SM100_TMA_2SM_LOAD_MULTICASTENS4_14ComposedLayoutINS4_7SwizzleILi2ELi4ELi3EEENS4_18smem_ptr_flag_bitsILi16EEENST_INS5_IJNSA_ILi8EEESH_EEENS5_IJSH_SC_EEEEEEEvNS4_8identityENS4_18SM100_TMA_2SM_LOADES1B_vS1C_EENS_8epilogue10collective18CollectiveEpilogueINS1F_23Sm100TmaWarpSpecializedILi3ELi2ELi16ELb1ELb0EEEJNS5_IJSG_SG_SH_EEENS5_IJNST_ISG_SC_EENST_INS5_IJNSA_ILi16EEESB_EEENS5_IJSC_SH_EEEEEEEESJ_SK_SJ_SK_NS1F_6fusion15FusionCallbacksIS1J_NS1R_17LinearCombinationISJ_fSJ_fLNS_15FloatRoundStyleE2EEES1K_S1Q_JEEENS4_5SM1004TMEM4LOAD26SM100_TMEM_LOAD_32dp32b16xENS4_13SM90_TMA_LOADENS12_INS13_ILi1ELi4ELi3EEES16_NST_INS5_IJS17_S1M_EEENS5_IJS1M_SC_EEEEEEENS4_39AutoVectorizingCopyWithAssumedAlignmentILi128EEENS4_14SM90_TMA_STOREES26_S28_S28_EEEvvEEEEvNT_6ParamsE,"a",@progbits
	.sectionflags	@""
	.align	4
.nv.constant0._ZN7cutlass13device_kernelINS_4gemm6kernel13GemmUniversalIN4cute5tupleIJiiiiEEENS1_10collective13CollectiveMmaINS1_35MainloopSm100TmaUmmaWarpSpecializedILi5ELi2ELi4ENS5_IJNS4_1CILi2EEESB_NSA_ILi1EEEEEEEENS5_IJNSA_ILi128EEENSA_ILi64EEENSA_ILi32EEEEEENS_6half_tENS5_IJlSC_lEEESJ_SK_NS4_8TiledMMAINS4_8MMA_AtomIJNS4_26SM100_MMA_F16BF16_2x1SM_SSISJ_SJ_fLi128ELi64ELNS4_4UMMA5MajorE0ELSP_0ELNSO_7ScaleInE0ELSQ_0EEEEEENS4_6LayoutINS5_IJSC_SC_SC_EEENS5_IJNSA_ILi0EEESV_SV_EEEEENS5_IJNS4_10UnderscoreESY_SY_EEEEENS4_28SM100_TMA_2SM_LOAD_MULTICASTENS4_14ComposedLayoutINS4_7SwizzleILi2ELi4ELi3EEENS4_18smem_ptr_flag_bitsILi16EEENST_INS5_IJNSA_ILi8EEESH_EEENS5_IJSH_SC_EEEEEEEvNS4_8identityENS4_18SM100_TMA_2SM_LOADES1B_vS1C_EENS_8epilogue10collective18CollectiveEpilogueINS1F_23Sm100TmaWarpSpecializedILi3ELi2ELi16ELb1ELb0EEEJNS5_IJSG_SG_SH_EEENS5_IJNST_ISG_SC_EENST_INS5_IJNSA_ILi16EEESB_EEENS5_IJSC_SH_EEEEEEEESJ_SK_SJ_SK_NS1F_6fusion15FusionCallbacksIS1J_NS1R_17LinearCombinationISJ_fSJ_fLNS_15FloatRoundStyleE2EEES1K_S1Q_JEEENS4_5SM1004TMEM4LOAD26SM100_TMEM_LOAD_32dp32b16xENS4_13SM90_TMA_LOADENS12_INS13_ILi1ELi4ELi3EEES16_NST_INS5_IJS17_S1M_EEENS5_IJS1M_SC_EEEEEEENS4_39AutoVectorizingCopyWithAssumedAlignmentILi128EEENS4_14SM90_TMA_STOREES26_S28_S28_EEEvvEEEEvNT_6ParamsE:
	.zero		2944


//--------------------- SYMBOLS --------------------------

	.type		.nv.reservedSmem.offset0,@object
	.size		.nv.reservedSmem.offset0,0x4
	.type		.nv.reservedSmem.cap,@object
	.size		.nv.reservedSmem.cap,0x4
	.type		__assertfail,@function
